	.headerflags	@"EF_CUDA_TEXMODE_UNIFIED EF_CUDA_64BIT_ADDRESS EF_CUDA_SM86 EF_CUDA_VIRTUAL_SM(EF_CUDA_SM86)"
	.elftype	@"ET_EXEC"


//--------------------- .nv.info                  --------------------------
	.section	.nv.info,"",@"SHT_CUDA_INFO"
	.align	4


	//----- nvinfo : EIATTR_REGCOUNT
	.align		4
        /*0000*/ 	.byte	0x04, 0x2f
        /*0002*/ 	.short	(.L_3 - .L_2)
	.align		4
.L_2:
        /*0004*/ 	.word	index@(l2norm_fwd_kernel)
        /*0008*/ 	.word	0x0000005b


	//----- nvinfo : EIATTR_MAX_STACK_SIZE
	.align		4
.L_3:
        /*000c*/ 	.byte	0x04, 0x23
        /*000e*/ 	.short	(.L_5 - .L_4)
	.align		4
.L_4:
        /*0010*/ 	.word	index@(l2norm_fwd_kernel)
        /*0014*/ 	.word	0x00000000


	//----- nvinfo : EIATTR_MIN_STACK_SIZE
	.align		4
.L_5:
        /*0018*/ 	.byte	0x04, 0x12
        /*001a*/ 	.short	(.L_7 - .L_6)
	.align		4
.L_6:
        /*001c*/ 	.word	index@(l2norm_fwd_kernel)
        /*0020*/ 	.word	0x00000000


	//----- nvinfo : EIATTR_FRAME_SIZE
	.align		4
.L_7:
        /*0024*/ 	.byte	0x04, 0x11
        /*0026*/ 	.short	(.L_9 - .L_8)
	.align		4
.L_8:
        /*0028*/ 	.word	index@(l2norm_fwd_kernel)
        /*002c*/ 	.word	0x00000000
.L_9:


//--------------------- .nv.info.l2norm_fwd_kernel --------------------------
	.section	.nv.info.l2norm_fwd_kernel,"",@"SHT_CUDA_INFO"
	.align	4


	//----- nvinfo : EIATTR_CUDA_API_VERSION
	.align		4
        /*0000*/ 	.byte	0x04, 0x37
        /*0002*/ 	.short	(.L_11 - .L_10)
.L_10:
        /*0004*/ 	.word	0x0000007b


	//----- nvinfo : EIATTR_SW2861232_WAR
	.align		4
.L_11:
        /*0008*/ 	.byte	0x01, 0x35
	.zero		2


	//----- nvinfo : EIATTR_PARAM_CBANK
	.align		4
        /*000c*/ 	.byte	0x04, 0x0a
        /*000e*/ 	.short	(.L_13 - .L_12)
	.align		4
.L_12:
        /*0010*/ 	.word	index@(.nv.constant0.l2norm_fwd_kernel)
        /*0014*/ 	.short	0x0160
        /*0016*/ 	.short	0x001c


	//----- nvinfo : EIATTR_CBANK_PARAM_SIZE
	.align		4
.L_13:
        /*0018*/ 	.byte	0x03, 0x19
        /*001a*/ 	.short	0x001c


	//----- nvinfo : EIATTR_KPARAM_INFO
	.align		4
        /*001c*/ 	.byte	0x04, 0x17
        /*001e*/ 	.short	(.L_15 - .L_14)
.L_14:
        /*0020*/ 	.word	0x00000000
        /*0024*/ 	.short	0x0003
        /*0026*/ 	.short	0x0018
        /*0028*/ 	.byte	0x00, 0xf0, 0x11, 0x00


	//----- nvinfo : EIATTR_KPARAM_INFO
	.align		4
.L_15:
        /*002c*/ 	.byte	0x04, 0x17
        /*002e*/ 	.short	(.L_17 - .L_16)
.L_16:
        /*0030*/ 	.word	0x00000000
        /*0034*/ 	.short	0x0002
        /*0036*/ 	.short	0x0010
        /*0038*/ 	.byte	0x00, 0xf0, 0x21, 0x00


	//----- nvinfo : EIATTR_KPARAM_INFO
	.align		4
.L_17:
        /*003c*/ 	.byte	0x04, 0x17
        /*003e*/ 	.short	(.L_19 - .L_18)
.L_18:
        /*0040*/ 	.word	0x00000000
        /*0044*/ 	.short	0x0001
        /*0046*/ 	.short	0x0008
        /*0048*/ 	.byte	0x00, 0xf0, 0x21, 0x00


	//----- nvinfo : EIATTR_KPARAM_INFO
	.align		4
.L_19:
        /*004c*/ 	.byte	0x04, 0x17
        /*004e*/ 	.short	(.L_21 - .L_20)
.L_20:
        /*0050*/ 	.word	0x00000000
        /*0054*/ 	.short	0x0000
        /*0056*/ 	.short	0x0000
        /*0058*/ 	.byte	0x00, 0xf0, 0x21, 0x00


	//----- nvinfo : EIATTR_MAXREG_COUNT
	.align		4
.L_21:
        /*005c*/ 	.byte	0x03, 0x1b
        /*005e*/ 	.short	0x00ff


	//----- nvinfo : EIATTR_COOP_GROUP_MASK_REGIDS
	.align		4
        /*0060*/ 	.byte	0x04, 0x29
        /*0062*/ 	.short	(.L_23 - .L_22)


	//   ....[0]....
.L_22:
        /*0064*/ 	.word	0xffffffff


	//   ....[1]....
        /*0068*/ 	.word	0xffffffff


	//   ....[2]....
        /*006c*/ 	.word	0xffffffff


	//   ....[3]....
        /*0070*/ 	.word	0xffffffff


	//   ....[4]....
        /*0074*/ 	.word	0xffffffff


	//   ....[5]....
        /*0078*/ 	.word	0xffffffff


	//   ....[6]....
        /*007c*/ 	.word	0xffffffff


	//   ....[7]....
        /*0080*/ 	.word	0xffffffff


	//   ....[8]....
        /*0084*/ 	.word	0xffffffff


	//   ....[9]....
        /*0088*/ 	.word	0xffffffff


	//   ....[10]....
        /*008c*/ 	.word	0xffffffff


	//   ....[11]....
        /*0090*/ 	.word	0xffffffff


	//   ....[12]....
        /*0094*/ 	.word	0xffffffff


	//   ....[13]....
        /*0098*/ 	.word	0xffffffff


	//   ....[14]....
        /*009c*/ 	.word	0xffffffff


	//   ....[15]....
        /*00a0*/ 	.word	0xffffffff


	//   ....[16]....
        /*00a4*/ 	.word	0xffffffff


	//   ....[17]....
        /*00a8*/ 	.word	0xffffffff


	//   ....[18]....
        /*00ac*/ 	.word	0xffffffff


	//   ....[19]....
        /*00b0*/ 	.word	0xffffffff


	//   ....[20]....
        /*00b4*/ 	.word	0xffffffff


	//   ....[21]....
        /*00b8*/ 	.word	0xffffffff


	//   ....[22]....
        /*00bc*/ 	.word	0xffffffff


	//   ....[23]....
        /*00c0*/ 	.word	0xffffffff


	//   ....[24]....
        /*00c4*/ 	.word	0xffffffff


	//   ....[25]....
        /*00c8*/ 	.word	0xffffffff


	//   ....[26]....
        /*00cc*/ 	.word	0xffffffff


	//   ....[27]....
        /*00d0*/ 	.word	0xffffffff


	//   ....[28]....
        /*00d4*/ 	.word	0xffffffff


	//   ....[29]....
        /*00d8*/ 	.word	0xffffffff


	//   ....[30]....
        /*00dc*/ 	.word	0xffffffff


	//   ....[31]....
        /*00e0*/ 	.word	0xffffffff


	//----- nvinfo : EIATTR_COOP_GROUP_INSTR_OFFSETS
	.align		4
.L_23:
        /*00e4*/ 	.byte	0x04, 0x28
        /*00e6*/ 	.short	(.L_25 - .L_24)


	//   ....[0]....
.L_24:
        /*00e8*/ 	.word	0x00000640


	//   ....[1]....
        /*00ec*/ 	.word	0x00000650


	//   ....[2]....
        /*00f0*/ 	.word	0x00000680


	//   ....[3]....
        /*00f4*/ 	.word	0x00000690


	//   ....[4]....
        /*00f8*/ 	.word	0x000006f0


	//   ....[5]....
        /*00fc*/ 	.word	0x00000700


	//   ....[6]....
        /*0100*/ 	.word	0x00000730


	//   ....[7]....
        /*0104*/ 	.word	0x00000740


	//   ....[8]....
        /*0108*/ 	.word	0x00000cf0


	//   ....[9]....
        /*010c*/ 	.word	0x00000d10


	//   ....[10]....
        /*0110*/ 	.word	0x00000d30


	//   ....[11]....
        /*0114*/ 	.word	0x00000d70


	//   ....[12]....
        /*0118*/ 	.word	0x00000fb0


	//   ....[13]....
        /*011c*/ 	.word	0x00000fd0


	//   ....[14]....
        /*0120*/ 	.word	0x00000ff0


	//   ....[15]....
        /*0124*/ 	.word	0x00001020


	//   ....[16]....
        /*0128*/ 	.word	0x00001150


	//   ....[17]....
        /*012c*/ 	.word	0x00001170


	//   ....[18]....
        /*0130*/ 	.word	0x00001190


	//   ....[19]....
        /*0134*/ 	.word	0x000011c0


	//   ....[20]....
        /*0138*/ 	.word	0x000012f0


	//   ....[21]....
        /*013c*/ 	.word	0x00001310


	//   ....[22]....
        /*0140*/ 	.word	0x00001330


	//   ....[23]....
        /*0144*/ 	.word	0x00001360


	//   ....[24]....
        /*0148*/ 	.word	0x00001490


	//   ....[25]....
        /*014c*/ 	.word	0x000014b0


	//   ....[26]....
        /*0150*/ 	.word	0x000014d0


	//   ....[27]....
        /*0154*/ 	.word	0x000014f0


	//   ....[28]....
        /*0158*/ 	.word	0x00001630


	//   ....[29]....
        /*015c*/ 	.word	0x00001650


	//   ....[30]....
        /*0160*/ 	.word	0x00001680


	//   ....[31]....
        /*0164*/ 	.word	0x00001700


	//----- nvinfo : EIATTR_EXIT_INSTR_OFFSETS
	.align		4
.L_25:
        /*0168*/ 	.byte	0x04, 0x1c
        /*016a*/ 	.short	(.L_27 - .L_26)


	//   ....[0]....
.L_26:
        /*016c*/ 	.word	0x00002100


	//   ....[1]....
        /*0170*/ 	.word	0x00002160


	//----- nvinfo : EIATTR_MAX_THREADS
	.align		4
.L_27:
        /*0174*/ 	.byte	0x04, 0x05
        /*0176*/ 	.short	(.L_29 - .L_28)
.L_28:
        /*0178*/ 	.word	0x00000020
        /*017c*/ 	.word	0x00000001
        /*0180*/ 	.word	0x00000001
.L_29:


//--------------------- .nv.rel.action            --------------------------
	.section	.nv.rel.action,"",@"SHT_CUDA_RELOCINFO"
	.align	8
	.sectionentsize	8
        /*0000*/ 	.byte	0x73, 0x00, 0x00, 0x00, 0x00, 0x00, 0x00, 0x00, 0x00, 0x00, 0x00, 0x11, 0x25, 0x00, 0x05, 0x36


//--------------------- .nv.constant0.l2norm_fwd_kernel --------------------------
	.section	.nv.constant0.l2norm_fwd_kernel,"a",@progbits
	.align	4
.nv.constant0.l2norm_fwd_kernel:
	.zero		380


//--------------------- .text.l2norm_fwd_kernel   --------------------------
	.section	.text.l2norm_fwd_kernel,"ax",@progbits
	.sectionflags	@"SHF_BARRIERS=1"
	.sectioninfo	@"SHI_REGISTERS=91"
	.align	128
        .global         l2norm_fwd_kernel
        .type           l2norm_fwd_kernel,@function
        .size           l2norm_fwd_kernel,(.L_x_1 - l2norm_fwd_kernel)
        .other          l2norm_fwd_kernel,@"STO_CUDA_ENTRY STV_DEFAULT"
l2norm_fwd_kernel:
.text.l2norm_fwd_kernel:
[----:B------:R-:W-:-:S02]  /*0000*/  MOV R1, c[0x0][0x28] ;  /* 0x00000a0000017a02 */ /* 0x000fc40000000f00 */
[----:B------:R-:W0:Y:S01]  /*0010*/  S2R R0, SR_TID.X ;  /* 0x0000000000007919 */ /* 0x000e220000002100 */
[----:B------:R-:W-:Y:S01]  /*0020*/  CS2R R8, SRZ ;  /* 0x0000000000087805 */ /* 0x000fe2000001ff00 */
[----:B------:R-:W-:Y:S01]  /*0030*/  CS2R R10, SRZ ;  /* 0x00000000000a7805 */ /* 0x000fe2000001ff00 */
[----:B------:R-:W-:Y:S01]  /*0040*/  ULDC.64 UR4, c[0x0][0x118] ;  /* 0x0000460000047ab9 */ /* 0x000fe20000000a00 */
[----:B------:R-:W1:Y:S01]  /*0050*/  S2R R33, SR_CTAID.X ;  /* 0x0000000000217919 */ /* 0x000e620000002500 */
[----:B0-----:R-:W-:Y:S02]  /*0060*/  SHF.R.U32.HI R22, RZ, 0x4, R0 ;  /* 0x00000004ff167819 */ /* 0x001fe40000011600 */
[----:B------:R-:W-:Y:S02]  /*0070*/  SHF.L.U32 R2, R0, 0x3, RZ ;  /* 0x0000000300027819 */ /* 0x000fe400000006ff */
[----:B-1----:R-:W-:Y:S02]  /*0080*/  SHF.L.U32 R33, R33, 0x4, RZ ;  /* 0x0000000421217819 */ /* 0x002fe400000006ff */
[----:B------:R-:W-:-:S02]  /*0090*/  SGXT.U32 R22, R22, 0x1 ;  /* 0x000000011616781a */ /* 0x000fc40000000000 */
[----:B------:R-:W-:Y:S02]  /*00a0*/  LOP3.LUT R2, R2, 0x78, RZ, 0xc0, !PT ;  /* 0x0000007802027812 */ /* 0x000fe400078ec0ff */
[C---:B------:R-:W-:Y:S02]  /*00b0*/  LOP3.LUT R19, R33.reuse, R22, RZ, 0xfc, !PT ;  /* 0x0000001621137212 */ /* 0x040fe400078efcff */
[----:B------:R-:W-:Y:S01]  /*00c0*/  SHF.R.S32.HI R32, RZ, 0x1f, R33 ;  /* 0x0000001fff207819 */ /* 0x000fe20000011421 */
[----:B------:R-:W-:Y:S01]  /*00d0*/  IMAD.WIDE.U32 R2, R2, 0x2, RZ ;  /* 0x0000000202027825 */ /* 0x000fe200078e00ff */
[----:B------:R-:W-:Y:S02]  /*00e0*/  LOP3.LUT R7, R33, 0x2, R22, 0xfe, !PT ;  /* 0x0000000221077812 */ /* 0x000fe400078efe16 */
[C---:B------:R-:W-:Y:S02]  /*00f0*/  ISETP.GE.U32.AND P4, PT, R19.reuse, 0xf70, PT ;  /* 0x00000f701300780c */ /* 0x040fe40003f86070 */
[----:B------:R-:W-:-:S02]  /*0100*/  SHF.L.U32 R13, R19, 0x8, RZ ;  /* 0x00000008130d7819 */ /* 0x000fc400000006ff */
[--C-:B------:R-:W-:Y:S02]  /*0110*/  SHF.L.U64.HI R19, R19, 0x8, R32.reuse ;  /* 0x0000000813137819 */ /* 0x100fe40000010220 */
[C---:B------:R-:W-:Y:S02]  /*0120*/  ISETP.GE.U32.AND P5, PT, R7.reuse, 0xf70, PT ;  /* 0x00000f700700780c */ /* 0x040fe40003fa6070 */
[----:B------:R-:W-:Y:S02]  /*0130*/  SHF.L.U32 R5, R7, 0x8, RZ ;  /* 0x0000000807057819 */ /* 0x000fe400000006ff */
[----:B------:R-:W-:Y:S02]  /*0140*/  LOP3.LUT R70, R13, R2, RZ, 0xfc, !PT ;  /* 0x000000020d467212 */ /* 0x000fe400078efcff */
[----:B------:R-:W-:Y:S02]  /*0150*/  ISETP.GE.U32.AND.EX P4, PT, R32, RZ, PT, P4 ;  /* 0x000000ff2000720c */ /* 0x000fe40003f86140 */
[----:B------:R-:W-:-:S02]  /*0160*/  SHF.L.U64.HI R7, R7, 0x8, R32 ;  /* 0x0000000807077819 */ /* 0x000fc40000010220 */
[----:B------:R-:W-:Y:S02]  /*0170*/  LOP3.LUT R56, R5, R2, RZ, 0xfc, !PT ;  /* 0x0000000205387212 */ /* 0x000fe400078efcff */
[----:B------:R-:W-:Y:S01]  /*0180*/  ISETP.GE.U32.AND.EX P5, PT, R32, RZ, PT, P5 ;  /* 0x000000ff2000720c */ /* 0x000fe20003fa6150 */
[----:B------:R-:W-:Y:S01]  /*0190*/  CS2R R4, SRZ ;  /* 0x0000000000047805 */ /* 0x000fe2000001ff00 */
[-C--:B------:R-:W-:Y:S02]  /*01a0*/  LOP3.LUT R19, R19, R3.reuse, RZ, 0xfc, !PT ;  /* 0x0000000313137212 */ /* 0x080fe400078efcff */
[----:B------:R-:W-:Y:S02]  /*01b0*/  IADD3 R14, P0, R70, c[0x0][0x160], RZ ;  /* 0x00005800460e7a10 */ /* 0x000fe40007f1e0ff */
[----:B------:R-:W-:Y:S02]  /*01c0*/  LOP3.LUT R46, R7, R3, RZ, 0xfc, !PT ;  /* 0x00000003072e7212 */ /* 0x000fe400078efcff */
[----:B------:R-:W-:Y:S01]  /*01d0*/  IADD3 R16, P1, R56, c[0x0][0x160], RZ ;  /* 0x0000580038107a10 */ /* 0x000fe20007f3e0ff */
[----:B------:R-:W-:Y:S01]  /*01e0*/  CS2R R6, SRZ ;  /* 0x0000000000067805 */ /* 0x000fe2000001ff00 */
[----:B------:R-:W-:-:S02]  /*01f0*/  IADD3.X R15, R19, c[0x0][0x164], RZ, P0, !PT ;  /* 0x00005900130f7a10 */ /* 0x000fc400007fe4ff */
[----:B------:R-:W-:-:S03]  /*0200*/  IADD3.X R17, R46, c[0x0][0x164], RZ, P1, !PT ;  /* 0x000059002e117a10 */ /* 0x000fc60000ffe4ff */
[----:B------:R0:W2:Y:S04]  /*0210*/  @!P4 LDG.E.128 R8, [R14.64] ;  /* 0x000000040e08c981 */ /* 0x0000a8000c1e1d00 */
[----:B------:R-:W3:Y:S01]  /*0220*/  @!P5 LDG.E.128 R4, [R16.64] ;  /* 0x000000041004d981 */ /* 0x000ee2000c1e1d00 */
[----:B------:R-:W-:-:S04]  /*0230*/  LOP3.LUT R13, R33, 0x4, R22, 0xfe, !PT ;  /* 0x00000004210d7812 */ /* 0x000fc800078efe16 */
[C---:B------:R-:W-:Y:S01]  /*0240*/  SHF.L.U32 R51, R13.reuse, 0x8, RZ ;  /* 0x000000080d337819 */ /* 0x040fe200000006ff */
[----:B0-----:R-:W-:Y:S01]  /*0250*/  CS2R R14, SRZ ;  /* 0x00000000000e7805 */ /* 0x001fe2000001ff00 */
[C---:B------:R-:W-:Y:S02]  /*0260*/  ISETP.GE.U32.AND P0, PT, R13.reuse, 0xf70, PT ;  /* 0x00000f700d00780c */ /* 0x040fe40003f06070 */
[----:B------:R-:W-:Y:S02]  /*0270*/  SHF.L.U64.HI R13, R13, 0x8, R32 ;  /* 0x000000080d0d7819 */ /* 0x000fe40000010220 */
[----:B------:R-:W-:Y:S02]  /*0280*/  LOP3.LUT R51, R51, R2, RZ, 0xfc, !PT ;  /* 0x0000000233337212 */ /* 0x000fe400078efcff */
[----:B------:R-:W-:Y:S02]  /*0290*/  ISETP.GE.U32.AND.EX P2, PT, R32, RZ, PT, P0 ;  /* 0x000000ff2000720c */ /* 0x000fe40003f46100 */
[----:B------:R-:W-:-:S02]  /*02a0*/  LOP3.LUT R50, R13, R3, RZ, 0xfc, !PT ;  /* 0x000000030d327212 */ /* 0x000fc400078efcff */
[----:B------:R-:W-:Y:S01]  /*02b0*/  IADD3 R20, P0, R51, c[0x0][0x160], RZ ;  /* 0x0000580033147a10 */ /* 0x000fe20007f1e0ff */
[----:B------:R-:W-:Y:S01]  /*02c0*/  CS2R R12, SRZ ;  /* 0x00000000000c7805 */ /* 0x000fe2000001ff00 */
[C-C-:B------:R-:W-:Y:S02]  /*02d0*/  LOP3.LUT R39, R33.reuse, 0x6, R22.reuse, 0xfe, !PT ;  /* 0x0000000621277812 */ /* 0x140fe400078efe16 */
[----:B------:R-:W-:Y:S01]  /*02e0*/  IADD3.X R21, R50, c[0x0][0x164], RZ, P0, !PT ;  /* 0x0000590032157a10 */ /* 0x000fe200007fe4ff */
[----:B------:R-:W-:Y:S01]  /*02f0*/  CS2R R24, SRZ ;  /* 0x0000000000187805 */ /* 0x000fe2000001ff00 */
[----:B------:R-:W-:Y:S01]  /*0300*/  CS2R R26, SRZ ;  /* 0x00000000001a7805 */ /* 0x000fe2000001ff00 */
[----:B------:R-:W-:Y:S02]  /*0310*/  LOP3.LUT R29, R33, 0xa, R22, 0xfe, !PT ;  /* 0x0000000a211d7812 */ /* 0x000fe400078efe16 */
[----:B------:R0:W4:Y:S01]  /*0320*/  @!P2 LDG.E.128 R12, [R20.64] ;  /* 0x00000004140ca981 */ /* 0x000122000c1e1d00 */
[----:B------:R-:W-:-:S02]  /*0330*/  SHF.L.U32 R41, R39, 0x8, RZ ;  /* 0x0000000827297819 */ /* 0x000fc400000006ff */
[C---:B------:R-:W-:Y:S02]  /*0340*/  ISETP.GE.U32.AND P0, PT, R39.reuse, 0xf70, PT ;  /* 0x00000f702700780c */ /* 0x040fe40003f06070 */
[--C-:B------:R-:W-:Y:S02]  /*0350*/  SHF.L.U64.HI R39, R39, 0x8, R32.reuse ;  /* 0x0000000827277819 */ /* 0x100fe40000010220 */
[----:B------:R-:W-:Y:S02]  /*0360*/  LOP3.LUT R41, R41, R2, RZ, 0xfc, !PT ;  /* 0x0000000229297212 */ /* 0x000fe400078efcff */
[----:B------:R-:W-:Y:S02]  /*0370*/  ISETP.GE.U32.AND.EX P1, PT, R32, RZ, PT, P0 ;  /* 0x000000ff2000720c */ /* 0x000fe40003f26100 */
[----:B------:R-:W-:Y:S02]  /*0380*/  LOP3.LUT R39, R39, R3, RZ, 0xfc, !PT ;  /* 0x0000000327277212 */ /* 0x000fe400078efcff */
[----:B------:R-:W-:-:S02]  /*0390*/  SHF.L.U64.HI R37, R29, 0x8, R32 ;  /* 0x000000081d257819 */ /* 0x000fc40000010220 */
[----:B------:R-:W-:Y:S02]  /*03a0*/  P2R R78, PR, RZ, 0x2 ;  /* 0x00000002ff4e7803 */ /* 0x000fe40000000000 */
[----:B------:R-:W-:Y:S02]  /*03b0*/  P2R R73, PR, RZ, 0x4 ;  /* 0x00000004ff497803 */ /* 0x000fe40000000000 */
[----:B------:R-:W-:Y:S02]  /*03c0*/  LOP3.LUT R37, R37, R3, RZ, 0xfc, !PT ;  /* 0x0000000325257212 */ /* 0x000fe400078efcff */
[C-C-:B------:R-:W-:Y:S02]  /*03d0*/  LOP3.LUT R31, R33.reuse, 0xc, R22.reuse, 0xfe, !PT ;  /* 0x0000000c211f7812 */ /* 0x140fe400078efe16 */
[----:B------:R-:W-:Y:S02]  /*03e0*/  LOP3.LUT R47, R33, 0xe, R22, 0xfe, !PT ;  /* 0x0000000e212f7812 */ /* 0x000fe400078efe16 */
[----:B------:R-:W-:-:S04]  /*03f0*/  SHF.L.U32 R35, R31, 0x8, RZ ;  /* 0x000000081f237819 */ /* 0x000fc800000006ff */
[----:B------:R-:W-:Y:S02]  /*0400*/  LOP3.LUT R35, R35, R2, RZ, 0xfc, !PT ;  /* 0x0000000223237212 */ /* 0x000fe400078efcff */
[----:B------:R-:W-:-:S04]  /*0410*/  SHF.L.U64.HI R43, R47, 0x8, R32 ;  /* 0x000000082f2b7819 */ /* 0x000fc80000010220 */
[----:B------:R-:W-:Y:S02]  /*0420*/  LOP3.LUT R43, R43, R3, RZ, 0xfc, !PT ;  /* 0x000000032b2b7212 */ /* 0x000fe400078efcff */
[----:B------:R-:W-:Y:S01]  /*0430*/  MOV R44, 0x3e800000 ;  /* 0x3e800000002c7802 */ /* 0x000fe20000000f00 */
[--C-:B--2---:R-:W-:Y:S02]  /*0440*/  HADD2.F32 R18, -RZ, R8.reuse.H1_H1 ;  /* 0x30000008ff127230 */ /* 0x104fe40000004100 */
[----:B------:R-:W-:Y:S02]  /*0450*/  HADD2.F32 R28, -RZ, R8.H0_H0 ;  /* 0x20000008ff1c7230 */ /* 0x000fe40000004100 */
[--C-:B---3--:R-:W-:Y:S01]  /*0460*/  HADD2.F32 R52, -RZ, R4.reuse.H1_H1 ;  /* 0x30000004ff347230 */ /* 0x108fe20000004100 */
[----:B------:R-:W-:Y:S01]  /*0470*/  FMUL R17, R18, R18 ;  /* 0x0000001212117220 */ /* 0x000fe20000400000 */
[----:B------:R-:W-:Y:S02]  /*0480*/  HADD2.F32 R53, -RZ, R4.H0_H0 ;  /* 0x20000004ff357230 */ /* 0x000fe40000004100 */
[----:B------:R-:W-:Y:S01]  /*0490*/  HADD2.F32 R4, -RZ, R9.H0_H0 ;  /* 0x20000009ff047230 */ /* 0x000fe20000004100 */
[----:B------:R-:W-:Y:S01]  /*04a0*/  FMUL R8, R52, R52 ;  /* 0x0000003434087220 */ /* 0x000fe20000400000 */
[----:B------:R-:W-:Y:S01]  /*04b0*/  FFMA R17, R28, R28, R17 ;  /* 0x0000001c1c117223 */ /* 0x000fe20000000011 */
[----:B------:R-:W-:-:S02]  /*04c0*/  HADD2.F32 R54, -RZ, R5.H0_H0 ;  /* 0x20000005ff367230 */ /* 0x000fc40000004100 */
[----:B------:R-:W-:Y:S01]  /*04d0*/  HADD2.F32 R30, -RZ, R9.H1_H1 ;  /* 0x30000009ff1e7230 */ /* 0x000fe20000004100 */
[----:B------:R-:W-:Y:S01]  /*04e0*/  FFMA R23, R53, R53, R8 ;  /* 0x0000003535177223 */ /* 0x000fe20000000008 */
[----:B------:R-:W-:Y:S01]  /*04f0*/  FFMA R17, R4, R4, R17 ;  /* 0x0000000404117223 */ /* 0x000fe20000000011 */
[----:B------:R-:W-:Y:S02]  /*0500*/  HADD2.F32 R60, -RZ, R5.H1_H1 ;  /* 0x30000005ff3c7230 */ /* 0x000fe40000004100 */
[----:B------:R-:W-:Y:S01]  /*0510*/  HADD2.F32 R74, -RZ, R10.H0_H0 ;  /* 0x2000000aff4a7230 */ /* 0x000fe20000004100 */
[----:B------:R-:W-:Y:S01]  /*0520*/  FFMA R23, R54, R54, R23 ;  /* 0x0000003636177223 */ /* 0x000fe20000000017 */
[----:B------:R-:W-:Y:S01]  /*0530*/  FFMA R17, R30, R30, R17 ;  /* 0x0000001e1e117223 */ /* 0x000fe20000000011 */
[----:B------:R-:W-:Y:S02]  /*0540*/  HADD2.F32 R62, -RZ, R6.H0_H0 ;  /* 0x20000006ff3e7230 */ /* 0x000fe40000004100 */
[----:B------:R-:W-:Y:S01]  /*0550*/  HADD2.F32 R76, -RZ, R10.H1_H1 ;  /* 0x3000000aff4c7230 */ /* 0x000fe20000004100 */
[----:B------:R-:W-:Y:S01]  /*0560*/  FFMA R23, R60, R60, R23 ;  /* 0x0000003c3c177223 */ /* 0x000fe20000000017 */
[----:B------:R-:W-:Y:S01]  /*0570*/  FFMA R17, R74, R74, R17 ;  /* 0x0000004a4a117223 */ /* 0x000fe20000000011 */
[----:B------:R-:W-:-:S02]  /*0580*/  HADD2.F32 R64, -RZ, R6.H1_H1 ;  /* 0x30000006ff407230 */ /* 0x000fc40000004100 */
[----:B------:R-:W-:Y:S01]  /*0590*/  HADD2.F32 R48, -RZ, R11.H0_H0 ;  /* 0x2000000bff307230 */ /* 0x000fe20000004100 */
[----:B------:R-:W-:Y:S01]  /*05a0*/  FFMA R23, R62, R62, R23 ;  /* 0x0000003e3e177223 */ /* 0x000fe20000000017 */
[----:B------:R-:W-:Y:S01]  /*05b0*/  FFMA R17, R76, R76, R17 ;  /* 0x0000004c4c117223 */ /* 0x000fe20000000011 */
[----:B------:R-:W-:Y:S02]  /*05c0*/  HADD2.F32 R66, -RZ, R7.H0_H0 ;  /* 0x20000007ff427230 */ /* 0x000fe40000004100 */
[----:B------:R-:W-:Y:S01]  /*05d0*/  HADD2.F32 R72, -RZ, R11.H1_H1 ;  /* 0x3000000bff487230 */ /* 0x000fe20000004100 */
[----:B------:R-:W-:Y:S01]  /*05e0*/  FFMA R23, R64, R64, R23 ;  /* 0x0000004040177223 */ /* 0x000fe20000000017 */
[----:B------:R-:W-:Y:S01]  /*05f0*/  FFMA R17, R48, R48, R17 ;  /* 0x0000003030117223 */ /* 0x000fe20000000011 */
[----:B------:R-:W-:Y:S02]  /*0600*/  HADD2.F32 R68, -RZ, R7.H1_H1 ;  /* 0x30000007ff447230 */ /* 0x000fe40000004100 */
[----:B------:R-:W-:Y:S01]  /*0610*/  FFMA R23, R66, R66, R23 ;  /* 0x0000004242177223 */ /* 0x000fe20000000017 */
[----:B------:R-:W-:-:S03]  /*0620*/  FFMA R17, R72, R72, R17 ;  /* 0x0000004848117223 */ /* 0x000fc60000000011 */
[----:B------:R-:W-:Y:S02]  /*0630*/  FFMA R23, R68, R68, R23 ;  /* 0x0000004444177223 */ /* 0x000fe40000000017 */
[----:B------:R-:W1:Y:S04]  /*0640*/  SHFL.BFLY PT, R6, R17, 0x8, 0x1f ;  /* 0x0d001f0011067f89 */ /* 0x000e6800000e0000 */
[----:B------:R-:W2:Y:S01]  /*0650*/  SHFL.BFLY PT, R8, R23, 0x8, 0x1f ;  /* 0x0d001f0017087f89 */ /* 0x000ea200000e0000 */
[----:B-1----:R-:W-:Y:S01]  /*0660*/  FADD R6, R17, R6 ;  /* 0x0000000611067221 */ /* 0x002fe20000000000 */
[----:B--2---:R-:W-:-:S04]  /*0670*/  FADD R7, R23, R8 ;  /* 0x0000000817077221 */ /* 0x004fc80000000000 */
[----:B------:R-:W1:Y:S04]  /*0680*/  SHFL.BFLY PT, R5, R6, 0x4, 0x1f ;  /* 0x0c801f0006057f89 */ /* 0x000e6800000e0000 */
[----:B------:R-:W2:Y:S01]  /*0690*/  SHFL.BFLY PT, R8, R7, 0x4, 0x1f ;  /* 0x0c801f0007087f89 */ /* 0x000ea200000e0000 */
[----:B-1----:R-:W-:Y:S01]  /*06a0*/  FADD R5, R6, R5 ;  /* 0x0000000506057221 */ /* 0x002fe20000000000 */
[----:B------:R-:W-:Y:S01]  /*06b0*/  IADD3 R6, P0, R41, c[0x0][0x160], RZ ;  /* 0x0000580029067a10 */ /* 0x000fe20007f1e0ff */
[----:B--2---:R-:W-:-:S03]  /*06c0*/  FADD R10, R7, R8 ;  /* 0x00000008070a7221 */ /* 0x004fc60000000000 */
[----:B------:R-:W-:-:S05]  /*06d0*/  IADD3.X R7, R39, c[0x0][0x164], RZ, P0, !PT ;  /* 0x0000590027077a10 */ /* 0x000fca00007fe4ff */
[----:B------:R1:W2:Y:S04]  /*06e0*/  @!P1 LDG.E.128 R24, [R6.64] ;  /* 0x0000000406189981 */ /* 0x0002a8000c1e1d00 */
[----:B------:R-:W3:Y:S04]  /*06f0*/  SHFL.BFLY PT, R8, R5, 0x2, 0x1f ;  /* 0x0c401f0005087f89 */ /* 0x000ee800000e0000 */
[----:B------:R-:W5:Y:S01]  /*0700*/  SHFL.BFLY PT, R9, R10, 0x2, 0x1f ;  /* 0x0c401f000a097f89 */ /* 0x000f6200000e0000 */
[----:B---3--:R-:W-:Y:S01]  /*0710*/  FADD R8, R5, R8 ;  /* 0x0000000805087221 */ /* 0x008fe20000000000 */
[----:B-----5:R-:W-:-:S04]  /*0720*/  FADD R11, R10, R9 ;  /* 0x000000090a0b7221 */ /* 0x020fc80000000000 */
[----:B------:R-:W3:Y:S04]  /*0730*/  SHFL.BFLY PT, R9, R8, 0x1, 0x1f ;  /* 0x0c201f0008097f89 */ /* 0x000ee800000e0000 */
[----:B------:R-:W5:Y:S01]  /*0740*/  SHFL.BFLY PT, R16, R11, 0x1, 0x1f ;  /* 0x0c201f000b107f89 */ /* 0x000f6200000e0000 */
[----:B---3--:R-:W-:-:S04]  /*0750*/  FADD R9, R8, R9 ;  /* 0x0000000908097221 */ /* 0x008fc80000000000 */
[----:B------:R-:W-:-:S06]  /*0760*/  FADD R9, R9, c[0x0][0x178] ;  /* 0x00005e0009097621 */ /* 0x000fcc0000000000 */
[----:B------:R-:W3:Y:S01]  /*0770*/  MUFU.SQRT R9, R9 ;  /* 0x0000000900097308 */ /* 0x000ee20000002000 */
[----:B-----5:R-:W-:Y:S01]  /*0780*/  FADD R16, R11, R16 ;  /* 0x000000100b107221 */ /* 0x020fe20000000000 */
[----:B------:R-:W-:Y:S02]  /*0790*/  SHF.L.U32 R11, R29, 0x8, RZ ;  /* 0x000000081d0b7819 */ /* 0x000fe400000006ff */
[----:B------:R-:W-:Y:S02]  /*07a0*/  LOP3.LUT R23, R33, 0x8, R22, 0xfe, !PT ;  /* 0x0000000821177812 */ /* 0x000fe400078efe16 */
[----:B------:R-:W-:Y:S01]  /*07b0*/  LOP3.LUT R34, R11, R2, RZ, 0xfc, !PT ;  /* 0x000000020b227212 */ /* 0x000fe200078efcff */
[----:B------:R-:W-:Y:S01]  /*07c0*/  FADD R61, R16, c[0x0][0x178] ;  /* 0x00005e00103d7621 */ /* 0x000fe20000000000 */
[----:B------:R-:W-:Y:S02]  /*07d0*/  SHF.L.U32 R17, R23, 0x8, RZ ;  /* 0x0000000817117819 */ /* 0x000fe400000006ff */
[----:B------:R-:W-:-:S02]  /*07e0*/  IADD3 R16, P1, R34, c[0x0][0x160], RZ ;  /* 0x0000580022107a10 */ /* 0x000fc40007f3e0ff */
[----:B------:R-:W-:Y:S02]  /*07f0*/  LOP3.LUT R42, R17, R2, RZ, 0xfc, !PT ;  /* 0x00000002112a7212 */ /* 0x000fe400078efcff */
[----:B---3--:R-:W-:Y:S02]  /*0800*/  FSETP.GT.AND P2, PT, R9, 8.50705917302346158658e+37, PT ;  /* 0x7e8000000900780b */ /* 0x008fe40003f44000 */
[----:B------:R-:W-:Y:S02]  /*0810*/  IADD3.X R17, R37, c[0x0][0x164], RZ, P1, !PT ;  /* 0x0000590025117a10 */ /* 0x000fe40000ffe4ff */
[--C-:B0-----:R-:W-:Y:S02]  /*0820*/  SHF.L.U64.HI R21, R23, 0x8, R32.reuse ;  /* 0x0000000817157819 */ /* 0x101fe40000010220 */
[----:B------:R-:W-:Y:S01]  /*0830*/  FSETP.GEU.AND P1, PT, R9, 1.175494350822287508e-38, PT ;  /* 0x008000000900780b */ /* 0x000fe20003f2e000 */
[----:B------:R-:W0:Y:S01]  /*0840*/  MUFU.SQRT R61, R61 ;  /* 0x0000003d003d7308 */ /* 0x000e220000002000 */
[----:B-1----:R-:W-:-:S02]  /*0850*/  SHF.L.U64.HI R7, R31, 0x8, R32 ;  /* 0x000000081f077819 */ /* 0x002fc40000010220 */
[-C--:B------:R-:W-:Y:S02]  /*0860*/  LOP3.LUT R40, R21, R3.reuse, RZ, 0xfc, !PT ;  /* 0x0000000315287212 */ /* 0x080fe400078efcff */
[----:B------:R-:W-:Y:S02]  /*0870*/  IADD3 R6, P0, R42, c[0x0][0x160], RZ ;  /* 0x000058002a067a10 */ /* 0x000fe40007f1e0ff */
[----:B------:R-:W-:Y:S02]  /*0880*/  SHF.L.U32 R5, R47, 0x8, RZ ;  /* 0x000000082f057819 */ /* 0x000fe400000006ff */
[----:B------:R-:W-:Y:S01]  /*0890*/  LOP3.LUT R36, R7, R3, RZ, 0xfc, !PT ;  /* 0x0000000307247212 */ /* 0x000fe200078efcff */
[----:B------:R-:W-:Y:S01]  /*08a0*/  @P2 FMUL R9, R9, 0.25 ;  /* 0x3e80000009092820 */ /* 0x000fe20000400000 */
[----:B------:R-:W-:Y:S02]  /*08b0*/  IADD3.X R7, R40, c[0x0][0x164], RZ, P0, !PT ;  /* 0x0000590028077a10 */ /* 0x000fe400007fe4ff */
[----:B------:R-:W-:-:S02]  /*08c0*/  IADD3 R58, P0, R35, c[0x0][0x160], RZ ;  /* 0x00005800233a7a10 */ /* 0x000fc40007f1e0ff */
[----:B------:R-:W-:Y:S01]  /*08d0*/  LOP3.LUT R38, R5, R2, RZ, 0xfc, !PT ;  /* 0x0000000205267212 */ /* 0x000fe200078efcff */
[----:B------:R-:W-:Y:S01]  /*08e0*/  @!P1 FMUL R9, R9, 16777216 ;  /* 0x4b80000009099820 */ /* 0x000fe20000400000 */
[----:B------:R-:W-:Y:S02]  /*08f0*/  IADD3.X R59, R36, c[0x0][0x164], RZ, P0, !PT ;  /* 0x00005900243b7a10 */ /* 0x000fe400007fe4ff */
[----:B------:R-:W-:Y:S01]  /*0900*/  IADD3 R2, P0, R38, c[0x0][0x160], RZ ;  /* 0x0000580026027a10 */ /* 0x000fe20007f1e0ff */
[----:B------:R-:W1:Y:S03]  /*0910*/  MUFU.RCP R45, R9 ;  /* 0x00000009002d7308 */ /* 0x000e660000001000 */
[----:B------:R-:W-:Y:S02]  /*0920*/  IADD3.X R3, R43, c[0x0][0x164], RZ, P0, !PT ;  /* 0x000059002b037a10 */ /* 0x000fe400007fe4ff */
[----:B0-----:R-:W-:-:S02]  /*0930*/  FSETP.GT.AND P0, PT, R61, 8.50705917302346158658e+37, PT ;  /* 0x7e8000003d00780b */ /* 0x001fc40003f04000 */
[----:B------:R-:W-:Y:S02]  /*0940*/  FSEL R8, R44, 1, P2 ;  /* 0x3f8000002c087808 */ /* 0x000fe40001000000 */
[----:B------:R-:W-:Y:S02]  /*0950*/  ISETP.GE.U32.AND P3, PT, R23, 0xf70, PT ;  /* 0x00000f701700780c */ /* 0x000fe40003f66070 */
[----:B------:R-:W-:Y:S01]  /*0960*/  ISETP.GE.U32.AND P2, PT, R29, 0xf70, PT ;  /* 0x00000f701d00780c */ /* 0x000fe20003f46070 */
[----:B------:R-:W-:Y:S01]  /*0970*/  @!P1 FMUL R8, R8, 16777216 ;  /* 0x4b80000008089820 */ /* 0x000fe20000400000 */
[----:B------:R-:W-:Y:S02]  /*0980*/  IADD3 R70, P1, R70, c[0x0][0x168], RZ ;  /* 0x00005a0046467a10 */ /* 0x000fe40007f3e0ff */
[C---:B------:R-:W-:Y:S02]  /*0990*/  ISETP.GE.U32.AND.EX P3, PT, R32.reuse, RZ, PT, P3 ;  /* 0x000000ff2000720c */ /* 0x040fe40003f66130 */
[----:B------:R-:W-:-:S02]  /*09a0*/  ISETP.GE.U32.AND.EX P2, PT, R32, RZ, PT, P2 ;  /* 0x000000ff2000720c */ /* 0x000fc40003f46120 */
[C---:B------:R-:W-:Y:S01]  /*09b0*/  FSETP.GEU.AND P6, PT, R61.reuse, 1.175494350822287508e-38, PT ;  /* 0x008000003d00780b */ /* 0x040fe20003fce000 */
[----:B------:R-:W-:Y:S01]  /*09c0*/  @P0 FMUL R61, R61, 0.25 ;  /* 0x3e8000003d3d0820 */ /* 0x000fe20000400000 */
[----:B------:R-:W-:Y:S01]  /*09d0*/  IADD3.X R71, R19, c[0x0][0x16c], RZ, P1, !PT ;  /* 0x00005b0013477a10 */ /* 0x000fe20000ffe4ff */
[----:B-1----:R-:W-:Y:S01]  /*09e0*/  FMUL R45, R45, R8 ;  /* 0x000000082d2d7220 */ /* 0x002fe20000400000 */
[----:B------:R-:W-:Y:S02]  /*09f0*/  FSEL R82, R44, 1, P0 ;  /* 0x3f8000002c527808 */ /* 0x000fe40000000000 */
[----:B------:R-:W-:Y:S02]  /*0a00*/  ISETP.GE.U32.AND P1, PT, R31, 0xf70, PT ;  /* 0x00000f701f00780c */ /* 0x000fe40003f26070 */
[----:B------:R-:W-:Y:S01]  /*0a10*/  ISETP.GE.U32.AND P0, PT, R47, 0xf70, PT ;  /* 0x00000f702f00780c */ /* 0x000fe20003f06070 */
[----:B------:R-:W-:Y:S01]  /*0a20*/  CS2R R20, SRZ ;  /* 0x0000000000147805 */ /* 0x000fe2000001ff00 */
[----:B------:R-:W-:Y:S01]  /*0a30*/  CS2R R22, SRZ ;  /* 0x0000000000167805 */ /* 0x000fe2000001ff00 */
[----:B------:R-:W-:Y:S01]  /*0a40*/  CS2R R8, SRZ ;  /* 0x0000000000087805 */ /* 0x000fe2000001ff00 */
[----:B------:R-:W-:Y:S01]  /*0a50*/  CS2R R10, SRZ ;  /* 0x00000000000a7805 */ /* 0x000fe2000001ff00 */
[-C--:B------:R-:W-:Y:S01]  /*0a60*/  FMUL R29, R4, R45.reuse ;  /* 0x0000002d041d7220 */ /* 0x080fe20000400000 */
[-C--:B------:R-:W-:Y:S01]  /*0a70*/  FMUL R30, R30, R45.reuse ;  /* 0x0000002d1e1e7220 */ /* 0x080fe20000400000 */
[----:B------:R-:W-:Y:S01]  /*0a80*/  ISETP.GE.U32.AND.EX P1, PT, R32, RZ, PT, P1 ;  /* 0x000000ff2000720c */ /* 0x000fe20003f26110 */
[-C--:B------:R-:W-:Y:S01]  /*0a90*/  FMUL R28, R28, R45.reuse ;  /* 0x0000002d1c1c7220 */ /* 0x080fe20000400000 */
[----:B------:R-:W-:Y:S01]  /*0aa0*/  ISETP.GE.U32.AND.EX P0, PT, R32, RZ, PT, P0 ;  /* 0x000000ff2000720c */ /* 0x000fe20003f06100 */
[-C--:B------:R-:W-:Y:S01]  /*0ab0*/  FMUL R5, R18, R45.reuse ;  /* 0x0000002d12057220 */ /* 0x080fe20000400000 */
[-C--:B------:R-:W-:Y:S01]  /*0ac0*/  FMUL R74, R74, R45.reuse ;  /* 0x0000002d4a4a7220 */ /* 0x080fe20000400000 */
[-C--:B------:R-:W-:Y:S01]  /*0ad0*/  FMUL R19, R76, R45.reuse ;  /* 0x0000002d4c137220 */ /* 0x080fe20000400000 */
[-C--:B------:R-:W-:Y:S01]  /*0ae0*/  FMUL R31, R48, R45.reuse ;  /* 0x0000002d301f7220 */ /* 0x080fe20000400000 */
[----:B------:R-:W-:Y:S01]  /*0af0*/  FMUL R72, R72, R45 ;  /* 0x0000002d48487220 */ /* 0x000fe20000400000 */
[----:B------:R-:W-:Y:S01]  /*0b00*/  F2FP.PACK_AB R29, R30, R29 ;  /* 0x0000001d1e1d723e */ /* 0x000fe200000000ff */
[----:B------:R0:W3:Y:S01]  /*0b10*/  @!P3 LDG.E.128 R20, [R6.64] ;  /* 0x000000040614b981 */ /* 0x0000e2000c1e1d00 */
[----:B------:R-:W-:-:S02]  /*0b20*/  F2FP.PACK_AB R28, R5, R28 ;  /* 0x0000001c051c723e */ /* 0x000fc400000000ff */
[----:B------:R-:W-:Y:S01]  /*0b30*/  F2FP.PACK_AB R30, R19, R74 ;  /* 0x0000004a131e723e */ /* 0x000fe200000000ff */
[----:B------:R1:W5:Y:S01]  /*0b40*/  @!P2 LDG.E.128 R8, [R16.64] ;  /* 0x000000041008a981 */ /* 0x000362000c1e1d00 */
[----:B------:R-:W-:Y:S01]  /*0b50*/  CS2R R4, SRZ ;  /* 0x0000000000047805 */ /* 0x000fe2000001ff00 */
[----:B------:R-:W-:Y:S01]  /*0b60*/  CS2R R18, SRZ ;  /* 0x0000000000127805 */ /* 0x000fe2000001ff00 */
[----:B------:R-:W-:Y:S01]  /*0b70*/  F2FP.PACK_AB R31, R72, R31 ;  /* 0x0000001f481f723e */ /* 0x000fe200000000ff */
[----:B0-----:R-:W-:Y:S01]  /*0b80*/  CS2R R6, SRZ ;  /* 0x0000000000067805 */ /* 0x001fe2000001ff00 */
[----:B-1----:R-:W-:-:S05]  /*0b90*/  CS2R R16, SRZ ;  /* 0x0000000000107805 */ /* 0x002fca000001ff00 */
[----:B------:R0:W5:Y:S04]  /*0ba0*/  @!P1 LDG.E.128 R4, [R58.64] ;  /* 0x000000043a049981 */ /* 0x000168000c1e1d00 */
[----:B------:R1:W5:Y:S04]  /*0bb0*/  @!P0 LDG.E.128 R16, [R2.64] ;  /* 0x0000000402108981 */ /* 0x000368000c1e1d00 */
[----:B------:R0:W-:Y:S01]  /*0bc0*/  @!P4 STG.E.128 [R70.64], R28 ;  /* 0x0000001c4600c986 */ /* 0x0001e2000c101d04 */
[----:B------:R-:W-:-:S04]  /*0bd0*/  IADD3 R56, P4, R56, c[0x0][0x168], RZ ;  /* 0x00005a0038387a10 */ /* 0x000fc80007f9e0ff */
[----:B------:R-:W-:Y:S01]  /*0be0*/  IADD3.X R57, R46, c[0x0][0x16c], RZ, P4, !PT ;  /* 0x00005b002e397a10 */ /* 0x000fe200027fe4ff */
[--C-:B----4-:R-:W-:Y:S02]  /*0bf0*/  HADD2.F32 R46, -RZ, R12.reuse.H1_H1 ;  /* 0x3000000cff2e7230 */ /* 0x110fe40000004100 */
[----:B------:R-:W-:-:S03]  /*0c00*/  HADD2.F32 R47, -RZ, R12.H0_H0 ;  /* 0x2000000cff2f7230 */ /* 0x000fc60000004100 */
[----:B------:R-:W-:Y:S01]  /*0c10*/  FMUL R12, R46, R46 ;  /* 0x0000002e2e0c7220 */ /* 0x000fe20000400000 */
[----:B------:R-:W-:-:S03]  /*0c20*/  HADD2.F32 R48, -RZ, R13.H0_H0 ;  /* 0x2000000dff307230 */ /* 0x000fc60000004100 */
[----:B------:R-:W-:Y:S01]  /*0c30*/  FFMA R55, R47, R47, R12 ;  /* 0x0000002f2f377223 */ /* 0x000fe2000000000c */
[----:B------:R-:W-:-:S03]  /*0c40*/  HADD2.F32 R49, -RZ, R13.H1_H1 ;  /* 0x3000000dff317230 */ /* 0x000fc60000004100 */
[----:B-1----:R-:W-:Y:S01]  /*0c50*/  FFMA R2, R48, R48, R55 ;  /* 0x0000003030027223 */ /* 0x002fe20000000037 */
[----:B0-----:R-:W-:-:S03]  /*0c60*/  HADD2.F32 R28, -RZ, R14.H0_H0 ;  /* 0x2000000eff1c7230 */ /* 0x001fc60000004100 */
[----:B------:R-:W-:Y:S01]  /*0c70*/  FFMA R3, R49, R49, R2 ;  /* 0x0000003131037223 */ /* 0x000fe20000000002 */
[----:B------:R-:W-:-:S03]  /*0c80*/  HADD2.F32 R30, -RZ, R14.H1_H1 ;  /* 0x3000000eff1e7230 */ /* 0x000fc60000004100 */
[----:B------:R-:W-:Y:S01]  /*0c90*/  FFMA R3, R28, R28, R3 ;  /* 0x0000001c1c037223 */ /* 0x000fe20000000003 */
[----:B------:R-:W-:-:S03]  /*0ca0*/  HADD2.F32 R29, -RZ, R15.H0_H0 ;  /* 0x2000000fff1d7230 */ /* 0x000fc60000004100 */
[----:B------:R-:W-:Y:S01]  /*0cb0*/  FFMA R2, R30, R30, R3 ;  /* 0x0000001e1e027223 */ /* 0x000fe20000000003 */
[----:B------:R-:W-:-:S03]  /*0cc0*/  HADD2.F32 R31, -RZ, R15.H1_H1 ;  /* 0x3000000fff1f7230 */ /* 0x000fc60000004100 */
[----:B------:R-:W-:-:S04]  /*0cd0*/  FFMA R2, R29, R29, R2 ;  /* 0x0000001d1d027223 */ /* 0x000fc80000000002 */
[----:B------:R-:W-:-:S05]  /*0ce0*/  FFMA R2, R31, R31, R2 ;  /* 0x0000001f1f027223 */ /* 0x000fca0000000002 */
[----:B------:R-:W0:Y:S02]  /*0cf0*/  SHFL.BFLY PT, R3, R2, 0x8, 0x1f ;  /* 0x0d001f0002037f89 */ /* 0x000e2400000e0000 */
[----:B0-----:R-:W-:-:S05]  /*0d00*/  FADD R3, R2, R3 ;  /* 0x0000000302037221 */ /* 0x001fca0000000000 */
[----:B------:R-:W0:Y:S02]  /*0d10*/  SHFL.BFLY PT, R12, R3, 0x4, 0x1f ;  /* 0x0c801f00030c7f89 */ /* 0x000e2400000e0000 */
[----:B0-----:R-:W-:-:S05]  /*0d20*/  FADD R12, R3, R12 ;  /* 0x0000000c030c7221 */ /* 0x001fca0000000000 */
[----:B------:R-:W0:Y:S01]  /*0d30*/  SHFL.BFLY PT, R13, R12, 0x2, 0x1f ;  /* 0x0c401f000c0d7f89 */ /* 0x000e2200000e0000 */
[----:B------:R-:W-:-:S04]  /*0d40*/  @!P6 FMUL R61, R61, 16777216 ;  /* 0x4b8000003d3de820 */ /* 0x000fc80000400000 */
[----:B------:R-:W1:Y:S01]  /*0d50*/  MUFU.RCP R55, R61 ;  /* 0x0000003d00377308 */ /* 0x000e620000001000 */
[----:B0-----:R-:W-:-:S05]  /*0d60*/  FADD R13, R12, R13 ;  /* 0x0000000d0c0d7221 */ /* 0x001fca0000000000 */
[----:B------:R-:W0:Y:S01]  /*0d70*/  SHFL.BFLY PT, R14, R13, 0x1, 0x1f ;  /* 0x0c201f000d0e7f89 */ /* 0x000e2200000e0000 */
[----:B------:R-:W-:-:S04]  /*0d80*/  @!P6 FMUL R82, R82, 16777216 ;  /* 0x4b8000005252e820 */ /* 0x000fc80000400000 */
[----:B-1----:R-:W-:Y:S01]  /*0d90*/  FMUL R55, R55, R82 ;  /* 0x0000005237377220 */ /* 0x002fe20000400000 */
[----:B------:R-:W-:Y:S01]  /*0da0*/  IADD3 R2, P4, R51, c[0x0][0x168], RZ ;  /* 0x00005a0033027a10 */ /* 0x000fe20007f9e0ff */
[--C-:B--2---:R-:W-:Y:S02]  /*0db0*/  HADD2.F32 R51, -RZ, R24.reuse.H1_H1 ;  /* 0x30000018ff337230 */ /* 0x104fe40000004100 */
[-C--:B------:R-:W-:Y:S01]  /*0dc0*/  FMUL R53, R53, R55.reuse ;  /* 0x0000003735357220 */ /* 0x080fe20000400000 */
[-C--:B------:R-:W-:Y:S01]  /*0dd0*/  FMUL R52, R52, R55.reuse ;  /* 0x0000003734347220 */ /* 0x080fe20000400000 */
[-C--:B------:R-:W-:Y:S01]  /*0de0*/  FMUL R62, R62, R55.reuse ;  /* 0x000000373e3e7220 */ /* 0x080fe20000400000 */
[-C--:B------:R-:W-:Y:S01]  /*0df0*/  FMUL R15, R64, R55.reuse ;  /* 0x00000037400f7220 */ /* 0x080fe20000400000 */
[-C--:B------:R-:W-:Y:S01]  /*0e00*/  FMUL R54, R54, R55.reuse ;  /* 0x0000003736367220 */ /* 0x080fe20000400000 */
[-C--:B------:R-:W-:Y:S01]  /*0e10*/  FMUL R3, R60, R55.reuse ;  /* 0x000000373c037220 */ /* 0x080fe20000400000 */
[-C--:B------:R-:W-:Y:S01]  /*0e20*/  FMUL R66, R66, R55.reuse ;  /* 0x0000003742427220 */ /* 0x080fe20000400000 */
[----:B------:R-:W-:Y:S01]  /*0e30*/  FMUL R59, R68, R55 ;  /* 0x00000037443b7220 */ /* 0x000fe20000400000 */
[----:B------:R-:W-:Y:S01]  /*0e40*/  F2FP.PACK_AB R12, R52, R53 ;  /* 0x00000035340c723e */ /* 0x000fe200000000ff */
[----:B0-----:R-:W-:Y:S01]  /*0e50*/  FADD R14, R13, R14 ;  /* 0x0000000e0d0e7221 */ /* 0x001fe20000000000 */
[----:B------:R-:W-:-:S03]  /*0e60*/  HADD2.F32 R52, -RZ, R24.H0_H0 ;  /* 0x20000018ff347230 */ /* 0x000fc60000004100 */
[----:B------:R-:W-:Y:S01]  /*0e70*/  FADD R14, R14, c[0x0][0x178] ;  /* 0x00005e000e0e7621 */ /* 0x000fe20000000000 */
[----:B------:R-:W-:Y:S01]  /*0e80*/  FMUL R53, R51, R51 ;  /* 0x0000003333357220 */ /* 0x000fe20000400000 */
[----:B------:R-:W-:Y:S02]  /*0e90*/  F2FP.PACK_AB R13, R3, R54 ;  /* 0x00000036030d723e */ /* 0x000fe400000000ff */
[----:B------:R0:W1:Y:S01]  /*0ea0*/  MUFU.SQRT R58, R14 ;  /* 0x0000000e003a7308 */ /* 0x0000620000002000 */
[--C-:B------:R-:W-:Y:S01]  /*0eb0*/  HADD2.F32 R24, -RZ, R25.reuse.H0_H0 ;  /* 0x20000019ff187230 */ /* 0x100fe20000004100 */
[----:B------:R-:W-:Y:S01]  /*0ec0*/  FFMA R53, R52, R52, R53 ;  /* 0x0000003434357223 */ /* 0x000fe20000000035 */
[----:B------:R-:W-:Y:S01]  /*0ed0*/  HADD2.F32 R25, -RZ, R25.H1_H1 ;  /* 0x30000019ff197230 */ /* 0x000fe20000004100 */
[----:B0-----:R-:W-:Y:S02]  /*0ee0*/  F2FP.PACK_AB R14, R15, R62 ;  /* 0x0000003e0f0e723e */ /* 0x001fe400000000ff */
[----:B------:R-:W-:-:S05]  /*0ef0*/  F2FP.PACK_AB R15, R59, R66 ;  /* 0x000000423b0f723e */ /* 0x000fca00000000ff */
[----:B------:R0:W-:Y:S02]  /*0f00*/  @!P5 STG.E.128 [R56.64], R12 ;  /* 0x0000000c3800d986 */ /* 0x0001e4000c101d04 */
[----:B0-----:R-:W-:Y:S01]  /*0f10*/  FFMA R14, R24, R24, R53 ;  /* 0x00000018180e7223 */ /* 0x001fe20000000035 */
[----:B------:R-:W-:-:S03]  /*0f20*/  HADD2.F32 R12, -RZ, R26.H0_H0 ;  /* 0x2000001aff0c7230 */ /* 0x000fc60000004100 */
        /* <DEDUP_REMOVED lines=13> */
[----:B---3--:R-:W-:Y:S01]  /*1000*/  HADD2.F32 R14, -RZ, R20.H1_H1 ;  /* 0x30000014ff0e7230 */ /* 0x008fe20000004100 */
[----:B0-----:R-:W-:-:S05]  /*1010*/  FADD R56, R54, R53 ;  /* 0x0000003536387221 */ /* 0x001fca0000000000 */
[----:B------:R-:W0:Y:S01]  /*1020*/  SHFL.BFLY PT, R53, R56, 0x1, 0x1f ;  /* 0x0c201f0038357f89 */ /* 0x000e2200000e0000 */
[----:B------:R-:W-:Y:S01]  /*1030*/  HADD2.F32 R54, -RZ, R20.H0_H0 ;  /* 0x20000014ff367230 */ /* 0x000fe20000004100 */
[----:B------:R-:W-:Y:S01]  /*1040*/  FMUL R57, R14, R14 ;  /* 0x0000000e0e397220 */ /* 0x000fe20000400000 */
[----:B------:R-:W-:-:S03]  /*1050*/  HADD2.F32 R20, -RZ, R21.H0_H0 ;  /* 0x20000015ff147230 */ /* 0x000fc60000004100 */
[----:B------:R-:W-:Y:S01]  /*1060*/  FFMA R57, R54, R54, R57 ;  /* 0x0000003636397223 */ /* 0x000fe20000000039 */
[----:B------:R-:W-:-:S03]  /*1070*/  HADD2.F32 R21, -RZ, R21.H1_H1 ;  /* 0x30000015ff157230 */ /* 0x000fc60000004100 */
[----:B------:R-:W-:-:S04]  /*1080*/  FFMA R60, R20, R20, R57 ;  /* 0x00000014143c7223 */ /* 0x000fc80000000039 */
[----:B------:R-:W-:Y:S01]  /*1090*/  FFMA R57, R21, R21, R60 ;  /* 0x0000001515397223 */ /* 0x000fe2000000003c */
[----:B0-----:R-:W-:Y:S01]  /*10a0*/  FADD R53, R56, R53 ;  /* 0x0000003538357221 */ /* 0x001fe20000000000 */
[----:B------:R-:W-:-:S03]  /*10b0*/  HADD2.F32 R56, -RZ, R22.H0_H0 ;  /* 0x20000016ff387230 */ /* 0x000fc60000004100 */
[----:B------:R-:W-:Y:S01]  /*10c0*/  FADD R59, R53, c[0x0][0x178] ;  /* 0x00005e00353b7621 */ /* 0x000fe20000000000 */
[----:B------:R-:W-:-:S03]  /*10d0*/  HADD2.F32 R22, -RZ, R22.H1_H1 ;  /* 0x30000016ff167230 */ /* 0x000fc60000004100 */
[----:B------:R0:W2:Y:S02]  /*10e0*/  MUFU.SQRT R53, R59 ;  /* 0x0000003b00357308 */ /* 0x0000a40000002000 */
[----:B0-----:R-:W-:Y:S01]  /*10f0*/  FFMA R59, R56, R56, R57 ;  /* 0x00000038383b7223 */ /* 0x001fe20000000039 */
        /* <DEDUP_REMOVED lines=10> */
[----:B-----5:R-:W-:Y:S01]  /*11a0*/  HADD2.F32 R59, -RZ, R8.H1_H1 ;  /* 0x30000008ff3b7230 */ /* 0x020fe20000004100 */
[----:B0-----:R-:W-:-:S05]  /*11b0*/  FADD R64, R62, R61 ;  /* 0x0000003d3e407221 */ /* 0x001fca0000000000 */
[----:B------:R-:W0:Y:S01]  /*11c0*/  SHFL.BFLY PT, R61, R64, 0x1, 0x1f ;  /* 0x0c201f00403d7f89 */ /* 0x000e2200000e0000 */
[----:B------:R-:W-:Y:S01]  /*11d0*/  HADD2.F32 R62, -RZ, R8.H0_H0 ;  /* 0x20000008ff3e7230 */ /* 0x000fe20000004100 */
[----:B------:R-:W-:Y:S01]  /*11e0*/  FMUL R63, R59, R59 ;  /* 0x0000003b3b3f7220 */ /* 0x000fe20000400000 */
[----:B------:R-:W-:-:S03]  /*11f0*/  HADD2.F32 R8, -RZ, R9.H0_H0 ;  /* 0x20000009ff087230 */ /* 0x000fc60000004100 */
[----:B------:R-:W-:Y:S01]  /*1200*/  FFMA R63, R62, R62, R63 ;  /* 0x0000003e3e3f7223 */ /* 0x000fe2000000003f */
[----:B------:R-:W-:Y:S01]  /*1210*/  HADD2.F32 R9, -RZ, R9.H1_H1 ;  /* 0x30000009ff097230 */ /* 0x000fe20000004100 */
[----:B0-----:R-:W-:Y:S02]  /*1220*/  FADD R61, R64, R61 ;  /* 0x0000003d403d7221 */ /* 0x001fe40000000000 */
[----:B------:R-:W-:Y:S01]  /*1230*/  FFMA R64, R8, R8, R63 ;  /* 0x0000000808407223 */ /* 0x000fe2000000003f */
[--C-:B------:R-:W-:Y:S01]  /*1240*/  HADD2.F32 R63, -RZ, R10.reuse.H0_H0 ;  /* 0x2000000aff3f7230 */ /* 0x100fe20000004100 */
[----:B------:R-:W-:Y:S02]  /*1250*/  FADD R65, R61, c[0x0][0x178] ;  /* 0x00005e003d417621 */ /* 0x000fe40000000000 */
[----:B------:R-:W-:Y:S01]  /*1260*/  FFMA R64, R9, R9, R64 ;  /* 0x0000000909407223 */ /* 0x000fe20000000040 */
[----:B------:R-:W-:Y:S01]  /*1270*/  HADD2.F32 R10, -RZ, R10.H1_H1 ;  /* 0x3000000aff0a7230 */ /* 0x000fe20000004100 */
[----:B------:R0:W3:Y:S02]  /*1280*/  MUFU.SQRT R61, R65 ;  /* 0x00000041003d7308 */ /* 0x0000e40000002000 */
        /* <DEDUP_REMOVED lines=11> */
[----:B------:R-:W-:Y:S01]  /*1340*/  HADD2.F32 R65, -RZ, R4.H1_H1 ;  /* 0x30000004ff417230 */ /* 0x000fe20000004100 */
[----:B0-----:R-:W-:-:S05]  /*1350*/  FADD R69, R68, R67 ;  /* 0x0000004344457221 */ /* 0x001fca0000000000 */
[----:B------:R-:W0:Y:S01]  /*1360*/  SHFL.BFLY PT, R70, R69, 0x1, 0x1f ;  /* 0x0c201f0045467f89 */ /* 0x000e2200000e0000 */
[----:B------:R-:W-:Y:S01]  /*1370*/  HADD2.F32 R67, -RZ, R4.H0_H0 ;  /* 0x20000004ff437230 */ /* 0x000fe20000004100 */
[----:B------:R-:W-:Y:S01]  /*1380*/  FMUL R4, R65, R65 ;  /* 0x0000004141047220 */ /* 0x000fe20000400000 */
[--C-:B------:R-:W-:Y:S02]  /*1390*/  HADD2.F32 R66, -RZ, R5.reuse.H0_H0 ;  /* 0x20000005ff427230 */ /* 0x100fe40000004100 */
[----:B------:R-:W-:Y:S02]  /*13a0*/  HADD2.F32 R68, -RZ, R5.H1_H1 ;  /* 0x30000005ff447230 */ /* 0x000fe40000004100 */
[----:B------:R-:W-:Y:S01]  /*13b0*/  HADD2.F32 R74, -RZ, R7.H0_H0 ;  /* 0x20000007ff4a7230 */ /* 0x000fe20000004100 */
[----:B0-----:R-:W-:Y:S01]  /*13c0*/  FADD R70, R69, R70 ;  /* 0x0000004645467221 */ /* 0x001fe20000000000 */
[----:B------:R-:W-:-:S04]  /*13d0*/  FFMA R69, R67, R67, R4 ;  /* 0x0000004343457223 */ /* 0x000fc80000000004 */
[----:B------:R-:W-:Y:S01]  /*13e0*/  FFMA R5, R66, R66, R69 ;  /* 0x0000004242057223 */ /* 0x000fe20000000045 */
[----:B------:R-:W-:Y:S01]  /*13f0*/  FADD R72, R70, c[0x0][0x178] ;  /* 0x00005e0046487621 */ /* 0x000fe20000000000 */
[--C-:B------:R-:W-:Y:S02]  /*1400*/  HADD2.F32 R69, -RZ, R6.reuse.H0_H0 ;  /* 0x20000006ff457230 */ /* 0x100fe40000004100 */
[----:B------:R-:W-:Y:S01]  /*1410*/  FFMA R4, R68, R68, R5 ;  /* 0x0000004444047223 */ /* 0x000fe20000000005 */
[----:B------:R0:W4:Y:S03]  /*1420*/  MUFU.SQRT R70, R72 ;  /* 0x0000004800467308 */ /* 0x0001260000002000 */
[----:B------:R-:W-:Y:S01]  /*1430*/  FFMA R5, R69, R69, R4 ;  /* 0x0000004545057223 */ /* 0x000fe20000000004 */
[----:B0-----:R-:W-:Y:S02]  /*1440*/  HADD2.F32 R72, -RZ, R6.H1_H1 ;  /* 0x30000006ff487230 */ /* 0x001fe40000004100 */
[----:B------:R-:W-:-:S03]  /*1450*/  HADD2.F32 R76, -RZ, R7.H1_H1 ;  /* 0x30000007ff4c7230 */ /* 0x000fc60000004100 */
[----:B------:R-:W-:-:S04]  /*1460*/  FFMA R5, R72, R72, R5 ;  /* 0x0000004848057223 */ /* 0x000fc80000000005 */
[----:B------:R-:W-:-:S04]  /*1470*/  FFMA R5, R74, R74, R5 ;  /* 0x0000004a4a057223 */ /* 0x000fc80000000005 */
[----:B------:R-:W-:-:S05]  /*1480*/  FFMA R5, R76, R76, R5 ;  /* 0x0000004c4c057223 */ /* 0x000fca0000000005 */
[----:B------:R-:W0:Y:S02]  /*1490*/  SHFL.BFLY PT, R4, R5, 0x8, 0x1f ;  /* 0x0d001f0005047f89 */ /* 0x000e2400000e0000 */
[----:B0-----:R-:W-:-:S05]  /*14a0*/  FADD R4, R5, R4 ;  /* 0x0000000405047221 */ /* 0x001fca0000000000 */
[----:B------:R-:W0:Y:S02]  /*14b0*/  SHFL.BFLY PT, R7, R4, 0x4, 0x1f ;  /* 0x0c801f0004077f89 */ /* 0x000e2400000e0000 */
[----:B0-----:R-:W-:-:S05]  /*14c0*/  FADD R7, R4, R7 ;  /* 0x0000000704077221 */ /* 0x001fca0000000000 */
[----:B------:R-:W0:Y:S02]  /*14d0*/  SHFL.BFLY PT, R6, R7, 0x2, 0x1f ;  /* 0x0c401f0007067f89 */ /* 0x000e2400000e0000 */
[----:B0-----:R-:W-:-:S05]  /*14e0*/  FADD R82, R7, R6 ;  /* 0x0000000607527221 */ /* 0x001fca0000000000 */
[----:B------:R-:W0:Y:S01]  /*14f0*/  SHFL.BFLY PT, R75, R82, 0x1, 0x1f ;  /* 0x0c201f00524b7f89 */ /* 0x000e2200000e0000 */
[----:B------:R-:W-:Y:S01]  /*1500*/  HADD2.F32 R77, -RZ, R16.H0_H0 ;  /* 0x20000010ff4d7230 */ /* 0x000fe20000004100 */
[----:B0-----:R-:W-:-:S04]  /*1510*/  FADD R75, R82, R75 ;  /* 0x0000004b524b7221 */ /* 0x001fc80000000000 */
[----:B------:R-:W-:Y:S01]  /*1520*/  FADD R84, R75, c[0x0][0x178] ;  /* 0x00005e004b547621 */ /* 0x000fe20000000000 */
[----:B------:R-:W-:Y:S02]  /*1530*/  HADD2.F32 R75, -RZ, R16.H1_H1 ;  /* 0x30000010ff4b7230 */ /* 0x000fe40000004100 */
[----:B------:R-:W-:-:S03]  /*1540*/  HADD2.F32 R16, -RZ, R17.H0_H0 ;  /* 0x20000011ff107230 */ /* 0x000fc60000004100 */
[----:B------:R-:W-:Y:S01]  /*1550*/  FMUL R6, R75, R75 ;  /* 0x0000004b4b067220 */ /* 0x000fe20000400000 */
[----:B------:R-:W-:-:S03]  /*1560*/  HADD2.F32 R17, -RZ, R17.H1_H1 ;  /* 0x30000011ff117230 */ /* 0x000fc60000004100 */
[----:B------:R-:W-:Y:S01]  /*1570*/  FFMA R5, R77, R77, R6 ;  /* 0x0000004d4d057223 */ /* 0x000fe20000000006 */
[----:B------:R-:W-:-:S03]  /*1580*/  HADD2.F32 R82, -RZ, R18.H0_H0 ;  /* 0x20000012ff527230 */ /* 0x000fc60000004100 */
[----:B------:R-:W-:Y:S01]  /*1590*/  FFMA R6, R16, R16, R5 ;  /* 0x0000001010067223 */ /* 0x000fe20000000005 */
[----:B------:R-:W-:-:S03]  /*15a0*/  HADD2.F32 R18, -RZ, R18.H1_H1 ;  /* 0x30000012ff127230 */ /* 0x000fc60000004100 */
[----:B------:R-:W-:Y:S01]  /*15b0*/  FFMA R5, R17, R17, R6 ;  /* 0x0000001111057223 */ /* 0x000fe20000000006 */
[----:B------:R0:W5:Y:S03]  /*15c0*/  MUFU.SQRT R85, R84 ;  /* 0x0000005400557308 */ /* 0x0001660000002000 */
[----:B------:R-:W-:-:S04]  /*15d0*/  FFMA R5, R82, R82, R5 ;  /* 0x0000005252057223 */ /* 0x000fc80000000005 */
[----:B------:R-:W-:Y:S01]  /*15e0*/  FFMA R5, R18, R18, R5 ;  /* 0x0000001212057223 */ /* 0x000fe20000000005 */
[--C-:B0-----:R-:W-:Y:S02]  /*15f0*/  HADD2.F32 R84, -RZ, R19.reuse.H0_H0 ;  /* 0x20000013ff547230 */ /* 0x101fe40000004100 */
[----:B------:R-:W-:-:S03]  /*1600*/  HADD2.F32 R19, -RZ, R19.H1_H1 ;  /* 0x30000013ff137230 */ /* 0x000fc60000004100 */
[----:B------:R-:W-:-:S04]  /*1610*/  FFMA R6, R84, R84, R5 ;  /* 0x0000005454067223 */ /* 0x000fc80000000005 */
[----:B------:R-:W-:-:S05]  /*1620*/  FFMA R6, R19, R19, R6 ;  /* 0x0000001313067223 */ /* 0x000fca0000000006 */
[----:B------:R-:W0:Y:S02]  /*1630*/  SHFL.BFLY PT, R5, R6, 0x8, 0x1f ;  /* 0x0d001f0006057f89 */ /* 0x000e2400000e0000 */
[----:B0-----:R-:W-:-:S05]  /*1640*/  FADD R5, R6, R5 ;  /* 0x0000000506057221 */ /* 0x001fca0000000000 */
[----:B------:R-:W0:Y:S01]  /*1650*/  SHFL.BFLY PT, R86, R5, 0x4, 0x1f ;  /* 0x0c801f0005567f89 */ /* 0x000e2200000e0000 */
[----:B------:R-:W-:Y:S01]  /*1660*/  IADD3.X R3, R50, c[0x0][0x16c], RZ, P4, !PT ;  /* 0x00005b0032037a10 */ /* 0x000fe200027fe4ff */
[----:B0-----:R-:W-:-:S05]  /*1670*/  FADD R86, R5, R86 ;  /* 0x0000005605567221 */ /* 0x001fca0000000000 */
[----:B------:R-:W0:Y:S01]  /*1680*/  SHFL.BFLY PT, R7, R86, 0x2, 0x1f ;  /* 0x0c401f0056077f89 */ /* 0x000e2200000e0000 */
[C---:B-1----:R-:W-:Y:S02]  /*1690*/  FSETP.GT.AND P4, PT, R58.reuse, 8.50705917302346158658e+37, PT ;  /* 0x7e8000003a00780b */ /* 0x042fe40003f84000 */
[----:B------:R-:W-:Y:S02]  /*16a0*/  P2R R81, PR, RZ, 0x2 ;  /* 0x00000002ff517803 */ /* 0x000fe40000000000 */
[----:B------:R-:W-:Y:S02]  /*16b0*/  FSETP.GEU.AND P1, PT, R58, 1.175494350822287508e-38, PT ;  /* 0x008000003a00780b */ /* 0x000fe40003f2e000 */
[----:B------:R-:W-:-:S07]  /*16c0*/  FSEL R50, R44, 1, P4 ;  /* 0x3f8000002c327808 */ /* 0x000fce0002000000 */
[----:B------:R-:W-:Y:S01]  /*16d0*/  @P4 FMUL R58, R58, 0.25 ;  /* 0x3e8000003a3a4820 */ /* 0x000fe20000400000 */
[----:B--2---:R-:W-:Y:S01]  /*16e0*/  FSETP.GT.AND P4, PT, R53, 8.50705917302346158658e+37, PT ;  /* 0x7e8000003500780b */ /* 0x004fe20003f84000 */
[----:B0-----:R-:W-:-:S05]  /*16f0*/  FADD R7, R86, R7 ;  /* 0x0000000756077221 */ /* 0x001fca0000000000 */
[----:B------:R-:W0:Y:S01]  /*1700*/  SHFL.BFLY PT, R88, R7, 0x1, 0x1f ;  /* 0x0c201f0007587f89 */ /* 0x000e2200000e0000 */
[----:B------:R-:W-:Y:S02]  /*1710*/  P2R R79, PR, RZ, 0x4 ;  /* 0x00000004ff4f7803 */ /* 0x000fe40000000000 */
[----:B------:R-:W-:-:S04]  /*1720*/  FSETP.GEU.AND P2, PT, R53, 1.175494350822287508e-38, PT ;  /* 0x008000003500780b */ /* 0x000fc80003f4e000 */
[----:B------:R-:W-:Y:S01]  /*1730*/  @P4 FMUL R53, R53, 0.25 ;  /* 0x3e80000035354820 */ /* 0x000fe20000400000 */
[C---:B------:R-:W-:Y:S02]  /*1740*/  FSEL R15, R44.reuse, 1, P4 ;  /* 0x3f8000002c0f7808 */ /* 0x040fe40002000000 */
[C---:B---3--:R-:W-:Y:S02]  /*1750*/  FSETP.GT.AND P4, PT, R61.reuse, 8.50705917302346158658e+37, PT ;  /* 0x7e8000003d00780b */ /* 0x048fe40003f84000 */
[----:B------:R-:W-:Y:S02]  /*1760*/  P2R R80, PR, RZ, 0x8 ;  /* 0x00000008ff507803 */ /* 0x000fe40000000000 */
[----:B------:R-:W-:Y:S02]  /*1770*/  FSETP.GEU.AND P3, PT, R61, 1.175494350822287508e-38, PT ;  /* 0x008000003d00780b */ /* 0x000fe40003f6e000 */
[----:B------:R-:W-:Y:S01]  /*1780*/  FSEL R60, R44, 1, P4 ;  /* 0x3f8000002c3c7808 */ /* 0x000fe20002000000 */
[----:B0-----:R-:W-:-:S06]  /*1790*/  FADD R88, R7, R88 ;  /* 0x0000005807587221 */ /* 0x001fcc0000000000 */
[----:B------:R-:W-:Y:S01]  /*17a0*/  @P4 FMUL R61, R61, 0.25 ;  /* 0x3e8000003d3d4820 */ /* 0x000fe20000400000 */
[----:B------:R-:W-:Y:S01]  /*17b0*/  FADD R88, R88, c[0x0][0x178] ;  /* 0x00005e0058587621 */ /* 0x000fe20000000000 */
[----:B----4-:R-:W-:-:S03]  /*17c0*/  FSETP.GT.AND P4, PT, R70, 8.50705917302346158658e+37, PT ;  /* 0x7e8000004600780b */ /* 0x010fc60003f84000 */
[----:B------:R-:W0:Y:S01]  /*17d0*/  MUFU.SQRT R87, R88 ;  /* 0x0000005800577308 */ /* 0x000e220000002000 */
[----:B-----5:R-:W-:Y:S02]  /*17e0*/  FSETP.GT.AND P6, PT, R85, 8.50705917302346158658e+37, PT ;  /* 0x7e8000005500780b */ /* 0x020fe40003fc4000 */
[----:B------:R-:W-:Y:S02]  /*17f0*/  FSETP.GEU.AND P5, PT, R70, 1.175494350822287508e-38, PT ;  /* 0x008000004600780b */ /* 0x000fe40003fae000 */
[----:B------:R-:W-:Y:S02]  /*1800*/  FSEL R71, R44, 1, P4 ;  /* 0x3f8000002c477808 */ /* 0x000fe40002000000 */
[----:B------:R-:W-:-:S03]  /*1810*/  P2R R83, PR, RZ, 0x1 ;  /* 0x00000001ff537803 */ /* 0x000fc60000000000 */
[----:B------:R-:W-:Y:S01]  /*1820*/  @P4 FMUL R70, R70, 0.25 ;  /* 0x3e80000046464820 */ /* 0x000fe20000400000 */
[----:B------:R-:W-:Y:S02]  /*1830*/  FSETP.GEU.AND P4, PT, R85, 1.175494350822287508e-38, PT ;  /* 0x008000005500780b */ /* 0x000fe40003f8e000 */
[----:B------:R-:W-:Y:S02]  /*1840*/  FSEL R4, R44, 1, P6 ;  /* 0x3f8000002c047808 */ /* 0x000fe40003000000 */
[----:B0-----:R-:W-:Y:S01]  /*1850*/  FSETP.GT.AND P0, PT, R87, 8.50705917302346158658e+37, PT ;  /* 0x7e8000005700780b */ /* 0x001fe20003f04000 */
[----:B------:R-:W-:Y:S01]  /*1860*/  @P6 FMUL R85, R85, 0.25 ;  /* 0x3e80000055556820 */ /* 0x000fe20000400000 */
[----:B------:R-:W-:Y:S01]  /*1870*/  FSETP.GEU.AND P6, PT, R87, 1.175494350822287508e-38, PT ;  /* 0x008000005700780b */ /* 0x000fe20003fce000 */
[----:B------:R-:W-:Y:S01]  /*1880*/  @!P1 FMUL R58, R58, 16777216 ;  /* 0x4b8000003a3a9820 */ /* 0x000fe20000400000 */
[----:B------:R-:W-:Y:S01]  /*1890*/  LOP3.LUT R33, R33, 0xf, R0, 0xf8, !PT ;  /* 0x0000000f21217812 */ /* 0x000fe200078ef800 */
[----:B------:R-:W-:Y:S01]  /*18a0*/  @!P2 FMUL R53, R53, 16777216 ;  /* 0x4b8000003535a820 */ /* 0x000fe20000400000 */
[----:B------:R-:W-:Y:S01]  /*18b0*/  @!P3 FMUL R61, R61, 16777216 ;  /* 0x4b8000003d3db820 */ /* 0x000fe20000400000 */
[----:B------:R-:W-:-:S02]  /*18c0*/  @!P3 FMUL R60, R60, 16777216 ;  /* 0x4b8000003c3cb820 */ /* 0x000fc40000400000 */
[----:B------:R-:W-:Y:S01]  /*18d0*/  @!P4 FMUL R85, R85, 16777216 ;  /* 0x4b8000005555c820 */ /* 0x000fe20000400000 */
[----:B------:R-:W-:Y:S01]  /*18e0*/  @!P4 FMUL R4, R4, 16777216 ;  /* 0x4b8000000404c820 */ /* 0x000fe20000400000 */
[----:B------:R-:W-:Y:S01]  /*18f0*/  ISETP.NE.AND P3, PT, R80, RZ, PT ;  /* 0x000000ff5000720c */ /* 0x000fe20003f65270 */
[----:B------:R-:W0:Y:S01]  /*1900*/  MUFU.RCP R7, R58 ;  /* 0x0000003a00077308 */ /* 0x000e220000001000 */
[----:B------:R-:W-:Y:S01]  /*1910*/  ISETP.GE.U32.AND P4, PT, R33, 0xf70, PT ;  /* 0x00000f702100780c */ /* 0x000fe20003f86070 */
[----:B------:R-:W-:Y:S01]  /*1920*/  @P0 FMUL R87, R87, 0.25 ;  /* 0x3e80000057570820 */ /* 0x000fe20000400000 */
[----:B------:R-:W-:Y:S02]  /*1930*/  LOP3.LUT R6, R0, 0x1f, RZ, 0xc0, !PT ;  /* 0x0000001f00067812 */ /* 0x000fe400078ec0ff */
[----:B------:R-:W-:-:S03]  /*1940*/  ISETP.GE.U32.AND.EX P4, PT, R32, RZ, PT, P4 ;  /* 0x000000ff2000720c */ /* 0x000fc60003f86140 */
[----:B------:R0:W1:Y:S01]  /*1950*/  MUFU.RCP R80, R53 ;  /* 0x0000003500507308 */ /* 0x0000620000001000 */
[----:B------:R-:W-:Y:S01]  /*1960*/  @!P6 FMUL R87, R87, 16777216 ;  /* 0x4b8000005757e820 */ /* 0x000fe20000400000 */
[----:B------:R-:W-:-:S06]  /*1970*/  ISETP.LT.U32.AND P4, PT, R6, 0x10, !P4 ;  /* 0x000000100600780c */ /* 0x000fcc0006781070 */
[----:B------:R-:W2:Y:S01]  /*1980*/  MUFU.RCP R61, R61 ;  /* 0x0000003d003d7308 */ /* 0x000ea20000001000 */
[----:B------:R-:W-:Y:S01]  /*1990*/  FSEL R5, R44, 1, P0 ;  /* 0x3f8000002c057808 */ /* 0x000fe20000000000 */
[----:B------:R-:W-:Y:S01]  /*19a0*/  @!P1 FMUL R50, R50, 16777216 ;  /* 0x4b80000032329820 */ /* 0x000fe20000400000 */
[----:B------:R-:W-:Y:S01]  /*19b0*/  @!P2 FMUL R15, R15, 16777216 ;  /* 0x4b8000000f0fa820 */ /* 0x000fe20000400000 */
[----:B------:R-:W-:-:S04]  /*19c0*/  @!P5 FMUL R70, R70, 16777216 ;  /* 0x4b8000004646d820 */ /* 0x000fc80000400000 */
[----:B------:R-:W-:Y:S01]  /*19d0*/  MUFU.RCP R6, R87 ;  /* 0x0000005700067308 */ /* 0x000fe20000001000 */
[----:B------:R-:W-:Y:S01]  /*19e0*/  SHF.R.U32.HI R44, RZ, 0x2, R0 ;  /* 0x00000002ff2c7819 */ /* 0x000fe20000011600 */
[----:B------:R-:W-:-:S06]  /*19f0*/  @!P5 FMUL R71, R71, 16777216 ;  /* 0x4b8000004747d820 */ /* 0x000fcc0000400000 */
[----:B------:R-:W3:Y:S01]  /*1a00*/  MUFU.RCP R85, R85 ;  /* 0x0000005500557308 */ /* 0x000ee20000001000 */
[----:B------:R-:W-:Y:S01]  /*1a10*/  ISETP.NE.AND P5, PT, R73, RZ, PT ;  /* 0x000000ff4900720c */ /* 0x000fe20003fa5270 */
[----:B0-----:R-:W-:Y:S01]  /*1a20*/  FMUL R53, R7, R50 ;  /* 0x0000003207357220 */ /* 0x001fe20000400000 */
[----:B-1----:R-:W-:Y:S01]  /*1a30*/  FMUL R73, R80, R15 ;  /* 0x0000000f50497220 */ /* 0x002fe20000400000 */
[----:B------:R-:W-:Y:S01]  /*1a40*/  LOP3.LUT R44, R44, 0x4, RZ, 0xc0, !PT ;  /* 0x000000042c2c7812 */ /* 0x000fe200078ec0ff */
[----:B--2---:R-:W-:Y:S01]  /*1a50*/  FMUL R61, R61, R60 ;  /* 0x0000003c3d3d7220 */ /* 0x004fe20000400000 */
[----:B------:R-:W-:Y:S02]  /*1a60*/  @!P6 FMUL R5, R5, 16777216 ;  /* 0x4b8000000505e820 */ /* 0x000fe40000400000 */
[----:B------:R-:W0:Y:S01]  /*1a70*/  MUFU.RCP R70, R70 ;  /* 0x0000004600467308 */ /* 0x000e220000001000 */
[-C--:B------:R-:W-:Y:S01]  /*1a80*/  FMUL R28, R28, R53.reuse ;  /* 0x000000351c1c7220 */ /* 0x080fe20000400000 */
[----:B------:R-:W-:Y:S01]  /*1a90*/  FMUL R7, R30, R53 ;  /* 0x000000351e077220 */ /* 0x000fe20000400000 */
[----:B------:R-:W-:Y:S01]  /*1aa0*/  FMUL R15, R26, R73 ;  /* 0x000000491a0f7220 */ /* 0x000fe20000400000 */
[-C--:B------:R-:W-:Y:S01]  /*1ab0*/  FMUL R47, R47, R53.reuse ;  /* 0x000000352f2f7220 */ /* 0x080fe20000400000 */
[-C--:B------:R-:W-:Y:S01]  /*1ac0*/  FMUL R46, R46, R53.reuse ;  /* 0x000000352e2e7220 */ /* 0x080fe20000400000 */
[-C--:B------:R-:W-:Y:S01]  /*1ad0*/  FMUL R48, R48, R53.reuse ;  /* 0x0000003530307220 */ /* 0x080fe20000400000 */
[-C--:B------:R-:W-:Y:S01]  /*1ae0*/  FMUL R49, R49, R53.reuse ;  /* 0x0000003531317220 */ /* 0x080fe20000400000 */
[-C--:B------:R-:W-:Y:S01]  /*1af0*/  FMUL R29, R29, R53.reuse ;  /* 0x000000351d1d7220 */ /* 0x080fe20000400000 */
[----:B------:R-:W-:Y:S01]  /*1b00*/  FMUL R30, R31, R53 ;  /* 0x000000351f1e7220 */ /* 0x000fe20000400000 */
[----:B------:R-:W-:Y:S01]  /*1b10*/  FMUL R26, R27, R73 ;  /* 0x000000491b1a7220 */ /* 0x000fe20000400000 */
[----:B------:R1:W-:Y:S01]  /*1b20*/  STS [R44], R45 ;  /* 0x0000002d2c007388 */ /* 0x0003e20000000800 */
[-C--:B------:R-:W-:Y:S01]  /*1b30*/  FMUL R27, R14, R61.reuse ;  /* 0x0000003d0e1b7220 */ /* 0x080fe20000400000 */
[-C--:B------:R-:W-:Y:S01]  /*1b40*/  FMUL R54, R54, R61.reuse ;  /* 0x0000003d36367220 */ /* 0x080fe20000400000 */
[-C--:B------:R-:W-:Y:S01]  /*1b50*/  FMUL R14, R20, R61.reuse ;  /* 0x0000003d140e7220 */ /* 0x080fe20000400000 */
[-C--:B------:R-:W-:Y:S01]  /*1b60*/  FMUL R31, R21, R61.reuse ;  /* 0x0000003d151f7220 */ /* 0x080fe20000400000 */
[-C--:B------:R-:W-:Y:S01]  /*1b70*/  FMUL R56, R56, R61.reuse ;  /* 0x0000003d38387220 */ /* 0x080fe20000400000 */
[-C--:B------:R-:W-:Y:S01]  /*1b80*/  FMUL R57, R57, R61.reuse ;  /* 0x0000003d39397220 */ /* 0x080fe20000400000 */
[-C--:B------:R-:W-:Y:S01]  /*1b90*/  FMUL R50, R23, R61.reuse ;  /* 0x0000003d17327220 */ /* 0x080fe20000400000 */
[----:B------:R2:W-:Y:S01]  /*1ba0*/  STS [R44+0x20], R61 ;  /* 0x0000203d2c007388 */ /* 0x0005e20000000800 */
[----:B-1----:R-:W-:Y:S01]  /*1bb0*/  FMUL R45, R22, R61 ;  /* 0x0000003d162d7220 */ /* 0x002fe20000400000 */
[----:B---3--:R-:W-:Y:S01]  /*1bc0*/  FMUL R85, R85, R4 ;  /* 0x0000000455557220 */ /* 0x008fe20000400000 */
[----:B------:R-:W-:Y:S01]  /*1bd0*/  F2FP.PACK_AB R4, R46, R47 ;  /* 0x0000002f2e04723e */ /* 0x000fe200000000ff */
[----:B--2---:R-:W-:Y:S01]  /*1be0*/  FMUL R61, R6, R5 ;  /* 0x00000005063d7220 */ /* 0x004fe20000400000 */
[----:B------:R-:W-:-:S02]  /*1bf0*/  F2FP.PACK_AB R6, R7, R28 ;  /* 0x0000001c0706723e */ /* 0x000fc400000000ff */
[----:B------:R-:W-:Y:S02]  /*1c00*/  F2FP.PACK_AB R5, R49, R48 ;  /* 0x000000303105723e */ /* 0x000fe400000000ff */
[----:B------:R-:W-:Y:S02]  /*1c10*/  F2FP.PACK_AB R7, R30, R29 ;  /* 0x0000001d1e07723e */ /* 0x000fe400000000ff */
[----:B------:R-:W-:-:S03]  /*1c20*/  ISETP.NE.AND P6, PT, R78, RZ, PT ;  /* 0x000000ff4e00720c */ /* 0x000fc60003fc5270 */
[----:B------:R-:W-:Y:S01]  /*1c30*/  @!P5 STG.E.128 [R2.64], R4 ;  /* 0x000000040200d986 */ /* 0x000fe2000c101d04 */
[----:B------:R-:W-:Y:S01]  /*1c40*/  IADD3 R20, P5, R41, c[0x0][0x168], RZ ;  /* 0x00005a0029147a10 */ /* 0x000fe20007fbe0ff */
[----:B------:R-:W-:Y:S01]  /*1c50*/  FMUL R13, R13, R73 ;  /* 0x000000490d0d7220 */ /* 0x000fe20000400000 */
[----:B0-----:R-:W-:Y:S01]  /*1c60*/  FMUL R71, R70, R71 ;  /* 0x0000004746477220 */ /* 0x001fe20000400000 */
[-C--:B------:R-:W-:Y:S01]  /*1c70*/  FMUL R52, R52, R73.reuse ;  /* 0x0000004934347220 */ /* 0x080fe20000400000 */
[-C--:B------:R-:W-:Y:S01]  /*1c80*/  FMUL R51, R51, R73.reuse ;  /* 0x0000004933337220 */ /* 0x080fe20000400000 */
[-C--:B------:R-:W-:Y:S01]  /*1c90*/  FMUL R24, R24, R73.reuse ;  /* 0x0000004918187220 */ /* 0x080fe20000400000 */
[-C--:B------:R-:W-:Y:S01]  /*1ca0*/  FMUL R25, R25, R73.reuse ;  /* 0x0000004919197220 */ /* 0x080fe20000400000 */
[----:B------:R-:W-:Y:S01]  /*1cb0*/  FMUL R12, R12, R73 ;  /* 0x000000490c0c7220 */ /* 0x000fe20000400000 */
[----:B------:R-:W-:Y:S01]  /*1cc0*/  IADD3.X R21, R39, c[0x0][0x16c], RZ, P5, !PT ;  /* 0x00005b0027157a10 */ /* 0x000fe20002ffe4ff */
[----:B------:R0:W-:Y:S01]  /*1cd0*/  STS [R44+0x8], R55 ;  /* 0x000008372c007388 */ /* 0x0001e20000000800 */
[----:B------:R-:W-:Y:S01]  /*1ce0*/  IADD3 R22, P5, R42, c[0x0][0x168], RZ ;  /* 0x00005a002a167a10 */ /* 0x000fe20007fbe0ff */
[-C--:B------:R-:W-:Y:S01]  /*1cf0*/  FMUL R58, R9, R71.reuse ;  /* 0x00000047093a7220 */ /* 0x080fe20000400000 */
[----:B------:R-:W-:Y:S01]  /*1d00*/  FMUL R60, R10, R71 ;  /* 0x000000470a3c7220 */ /* 0x000fe20000400000 */
[----:B------:R1:W-:Y:S01]  /*1d10*/  STS [R44+0x10], R53 ;  /* 0x000010352c007388 */ /* 0x0003e20000000800 */
[----:B------:R-:W-:-:S02]  /*1d20*/  F2FP.PACK_AB R9, R25, R24 ;  /* 0x000000181909723e */ /* 0x000fc400000000ff */
[----:B------:R-:W-:Y:S01]  /*1d30*/  F2FP.PACK_AB R10, R15, R12 ;  /* 0x0000000c0f0a723e */ /* 0x000fe200000000ff */
[----:B0-----:R-:W-:Y:S01]  /*1d40*/  FMUL R55, R11, R71 ;  /* 0x000000470b377220 */ /* 0x001fe20000400000 */
[----:B------:R-:W-:Y:S02]  /*1d50*/  F2FP.PACK_AB R11, R26, R13 ;  /* 0x0000000d1a0b723e */ /* 0x000fe400000000ff */
[----:B------:R-:W-:Y:S01]  /*1d60*/  F2FP.PACK_AB R13, R31, R14 ;  /* 0x0000000e1f0d723e */ /* 0x000fe200000000ff */
[----:B-1----:R-:W-:Y:S01]  /*1d70*/  FMUL R53, R8, R71 ;  /* 0x0000004708357220 */ /* 0x002fe20000400000 */
[----:B------:R-:W-:Y:S01]  /*1d80*/  F2FP.PACK_AB R8, R51, R52 ;  /* 0x000000343308723e */ /* 0x000fe200000000ff */
[-C--:B------:R-:W-:Y:S01]  /*1d90*/  FMUL R77, R77, R61.reuse ;  /* 0x0000003d4d4d7220 */ /* 0x080fe20000400000 */
[----:B------:R-:W-:Y:S01]  /*1da0*/  F2FP.PACK_AB R12, R27, R54 ;  /* 0x000000361b0c723e */ /* 0x000fe200000000ff */
[----:B------:R-:W-:Y:S01]  /*1db0*/  FMUL R2, R75, R61 ;  /* 0x0000003d4b027220 */ /* 0x000fe20000400000 */
[----:B------:R-:W-:-:S02]  /*1dc0*/  F2FP.PACK_AB R14, R45, R56 ;  /* 0x000000382d0e723e */ /* 0x000fc400000000ff */
[----:B------:R-:W-:Y:S02]  /*1dd0*/  F2FP.PACK_AB R15, R50, R57 ;  /* 0x00000039320f723e */ /* 0x000fe400000000ff */
[----:B------:R-:W-:Y:S02]  /*1de0*/  IADD3.X R23, R40, c[0x0][0x16c], RZ, P5, !PT ;  /* 0x00005b0028177a10 */ /* 0x000fe40002ffe4ff */
[----:B------:R-:W-:Y:S01]  /*1df0*/  ISETP.NE.AND P2, PT, R79, RZ, PT ;  /* 0x000000ff4f00720c */ /* 0x000fe20003f45270 */
[----:B------:R-:W-:Y:S01]  /*1e00*/  @!P6 STG.E.128 [R20.64], R8 ;  /* 0x000000081400e986 */ /* 0x000fe2000c101d04 */
[----:B------:R-:W-:Y:S01]  /*1e10*/  ISETP.NE.AND P1, PT, R81, RZ, PT ;  /* 0x000000ff5100720c */ /* 0x000fe20003f25270 */
[-C--:B------:R-:W-:Y:S01]  /*1e20*/  FMUL R62, R62, R71.reuse ;  /* 0x000000473e3e7220 */ /* 0x080fe20000400000 */
[----:B------:R-:W-:Y:S01]  /*1e30*/  ISETP.NE.AND P0, PT, R83, RZ, PT ;  /* 0x000000ff5300720c */ /* 0x000fe20003f05270 */
[-C--:B------:R-:W-:Y:S01]  /*1e40*/  FMUL R59, R59, R71.reuse ;  /* 0x000000473b3b7220 */ /* 0x080fe20000400000 */
[-C--:B------:R-:W-:Y:S01]  /*1e50*/  FMUL R63, R63, R71.reuse ;  /* 0x000000473f3f7220 */ /* 0x080fe20000400000 */
[----:B------:R-:W-:Y:S01]  /*1e60*/  FMUL R64, R64, R71 ;  /* 0x0000004740407220 */ /* 0x000fe20000400000 */
[-C--:B------:R-:W-:Y:S01]  /*1e70*/  FMUL R82, R82, R61.reuse ;  /* 0x0000003d52527220 */ /* 0x080fe20000400000 */
[----:B------:R-:W-:Y:S01]  /*1e80*/  FMUL R3, R18, R61 ;  /* 0x0000003d12037220 */ /* 0x000fe20000400000 */
[----:B------:R-:W-:Y:S01]  /*1e90*/  @!P3 STG.E.128 [R22.64], R12 ;  /* 0x0000000c1600b986 */ /* 0x000fe2000c101d04 */
        /* <DEDUP_REMOVED lines=9> */
[-C--:B------:R-:W-:Y:S01]  /*1f30*/  FMUL R16, R16, R61.reuse ;  /* 0x0000003d10107220 */ /* 0x080fe20000400000 */
[----:B------:R-:W-:Y:S01]  /*1f40*/  IADD3 R34, P3, R34, c[0x0][0x168], RZ ;  /* 0x00005a0022227a10 */ /* 0x000fe20007f7e0ff */
[-C--:B------:R-:W-:Y:S01]  /*1f50*/  FMUL R17, R17, R61.reuse ;  /* 0x0000003d11117220 */ /* 0x080fe20000400000 */
[-C--:B------:R-:W-:Y:S01]  /*1f60*/  FMUL R84, R84, R61.reuse ;  /* 0x0000003d54547220 */ /* 0x080fe20000400000 */
[----:B------:R-:W-:Y:S01]  /*1f70*/  FMUL R19, R19, R61 ;  /* 0x0000003d13137220 */ /* 0x000fe20000400000 */
[----:B------:R-:W-:-:S02]  /*1f80*/  IADD3 R2, P5, R35, c[0x0][0x168], RZ ;  /* 0x00005a0023027a10 */ /* 0x000fc40007fbe0ff */
[----:B------:R-:W-:Y:S02]  /*1f90*/  IADD3 R38, P6, R38, c[0x0][0x168], RZ ;  /* 0x00005a0026267a10 */ /* 0x000fe40007fde0ff */
[----:B------:R-:W-:Y:S02]  /*1fa0*/  F2FP.PACK_AB R4, R59, R62 ;  /* 0x0000003e3b04723e */ /* 0x000fe400000000ff */
[----:B------:R-:W-:Y:S02]  /*1fb0*/  F2FP.PACK_AB R5, R58, R53 ;  /* 0x000000353a05723e */ /* 0x000fe400000000ff */
[----:B------:R-:W-:Y:S02]  /*1fc0*/  F2FP.PACK_AB R6, R60, R63 ;  /* 0x0000003f3c06723e */ /* 0x000fe400000000ff */
[----:B------:R-:W-:Y:S02]  /*1fd0*/  F2FP.PACK_AB R7, R55, R64 ;  /* 0x000000403707723e */ /* 0x000fe400000000ff */
[----:B------:R-:W-:-:S02]  /*1fe0*/  IADD3.X R35, R37, c[0x0][0x16c], RZ, P3, !PT ;  /* 0x00005b0025237a10 */ /* 0x000fc40001ffe4ff */
[----:B------:R-:W-:Y:S02]  /*1ff0*/  F2FP.PACK_AB R82, R3, R82 ;  /* 0x000000520352723e */ /* 0x000fe400000000ff */
[----:B------:R-:W-:Y:S02]  /*2000*/  F2FP.PACK_AB R28, R28, R67 ;  /* 0x000000431c1c723e */ /* 0x000fe400000000ff */
[----:B------:R-:W-:Y:S02]  /*2010*/  F2FP.PACK_AB R29, R29, R66 ;  /* 0x000000421d1d723e */ /* 0x000fe400000000ff */
[----:B------:R-:W-:Y:S02]  /*2020*/  F2FP.PACK_AB R30, R72, R69 ;  /* 0x00000045481e723e */ /* 0x000fe400000000ff */
[----:B------:R-:W-:Y:S02]  /*2030*/  F2FP.PACK_AB R31, R47, R74 ;  /* 0x0000004a2f1f723e */ /* 0x000fe400000000ff */
[----:B------:R-:W-:-:S02]  /*2040*/  IADD3.X R3, R36, c[0x0][0x16c], RZ, P5, !PT ;  /* 0x00005b0024037a10 */ /* 0x000fc40002ffe4ff */
[----:B------:R-:W-:Y:S02]  /*2050*/  F2FP.PACK_AB R81, R17, R16 ;  /* 0x000000101151723e */ /* 0x000fe400000000ff */
[----:B------:R-:W-:Y:S02]  /*2060*/  F2FP.PACK_AB R83, R19, R84 ;  /* 0x000000541353723e */ /* 0x000fe400000000ff */
[----:B------:R-:W-:Y:S01]  /*2070*/  IADD3.X R39, R43, c[0x0][0x16c], RZ, P6, !PT ;  /* 0x00005b002b277a10 */ /* 0x000fe200037fe4ff */
[----:B------:R-:W-:Y:S04]  /*2080*/  @!P2 STG.E.128 [R34.64], R4 ;  /* 0x000000042200a986 */ /* 0x000fe8000c101d04 */
[----:B------:R-:W-:Y:S04]  /*2090*/  @!P1 STG.E.128 [R2.64], R28 ;  /* 0x0000001c02009986 */ /* 0x000fe8000c101d04 */
[----:B------:R-:W-:Y:S04]  /*20a0*/  STS [R44+0x18], R73 ;  /* 0x000018492c007388 */ /* 0x000fe80000000800 */
[----:B------:R-:W-:Y:S04]  /*20b0*/  STS [R44+0x28], R71 ;  /* 0x000028472c007388 */ /* 0x000fe80000000800 */
[----:B------:R-:W-:Y:S04]  /*20c0*/  STS [R44+0x30], R85 ;  /* 0x000030552c007388 */ /* 0x000fe80000000800 */
[----:B------:R-:W-:Y:S04]  /*20d0*/  STS [R44+0x38], R61 ;  /* 0x0000383d2c007388 */ /* 0x000fe80000000800 */
[----:B------:R-:W-:Y:S04]  /*20e0*/  @!P0 STG.E.128 [R38.64], R80 ;  /* 0x0000005026008986 */ /* 0x000fe8000c101d04 */
[----:B------:R-:W-:Y:S06]  /*20f0*/  BAR.SYNC 0x0 ;  /* 0x0000000000007b1d */ /* 0x000fec0000000000 */
[----:B------:R-:W-:Y:S05]  /*2100*/  @!P4 EXIT ;  /* 0x000000000000c94d */ /* 0x000fea0003800000 */
[----:B------:R-:W-:Y:S02]  /*2110*/  LOP3.LUT R0, R0, 0xf, RZ, 0xc0, !PT ;  /* 0x0000000f00007812 */ /* 0x000fe400078ec0ff */
[----:B------:R-:W-:-:S03]  /*2120*/  LEA R2, P0, R33, c[0x0][0x170], 0x2 ;  /* 0x00005c0021027a11 */ /* 0x000fc600078010ff */
[----:B------:R-:W0:Y:S01]  /*2130*/  LDS R5, [R0.X4] ;  /* 0x0000000000057984 */ /* 0x000e220000004800 */
[----:B------:R-:W-:-:S05]  /*2140*/  LEA.HI.X R3, R33, c[0x0][0x174], R32, 0x2, P0 ;  /* 0x00005d0021037a11 */ /* 0x000fca00000f1420 */
[----:B0-----:R-:W-:Y:S01]  /*2150*/  STG.E [R2.64], R5 ;  /* 0x0000000502007986 */ /* 0x001fe2000c101904 */
[----:B------:R-:W-:Y:S05]  /*2160*/  EXIT ;  /* 0x000000000000794d */ /* 0x000fea0003800000 */
.L_x_0:
[----:B------:R-:W-:-:S00]  /*2170*/  BRA `(.L_x_0) ;  /* 0xfffffff000007947 */ /* 0x000fc0000383ffff */
[----:B------:R-:W-:-:S00]  /*2180*/  NOP ;  /* 0x0000000000007918 */ /* 0x000fc00000000000 */
[----:B------:R-:W-:-:S00]  /*2190*/  NOP ;  /* 0x0000000000007918 */ /* 0x000fc00000000000 */
[----:B------:R-:W-:-:S00]  /*21a0*/  NOP ;  /* 0x0000000000007918 */ /* 0x000fc00000000000 */
[----:B------:R-:W-:-:S00]  /*21b0*/  NOP ;  /* 0x0000000000007918 */ /* 0x000fc00000000000 */
[----:B------:R-:W-:-:S00]  /*21c0*/  NOP ;  /* 0x0000000000007918 */ /* 0x000fc00000000000 */
[----:B------:R-:W-:-:S00]  /*21d0*/  NOP ;  /* 0x0000000000007918 */ /* 0x000fc00000000000 */
[----:B------:R-:W-:-:S00]  /*21e0*/  NOP ;  /* 0x0000000000007918 */ /* 0x000fc00000000000 */
[----:B------:R-:W-:-:S00]  /*21f0*/  NOP ;  /* 0x0000000000007918 */ /* 0x000fc00000000000 */
.L_x_1:


//--------------------- .nv.global.init           --------------------------
	.section	.nv.global.init,"aw",@progbits
.nv.global.init:
	.type		_$_str,@object
	.size		_$_str,(_$_str_$_2 - _$_str)
_$_str:
        /*0000*/ 	.byte	0x5f, 0x5f, 0x43, 0x55, 0x44, 0x41, 0x5f, 0x46, 0x54, 0x5a, 0x00
	.type		_$_str_$_2,@object
	.size		_$_str_$_2,(.L_1 - _$_str_$_2)
_$_str_$_2:
        /*000b*/ 	.byte	0x5f, 0x5f, 0x43, 0x55, 0x44, 0x41, 0x5f, 0x50, 0x52, 0x45, 0x43, 0x5f, 0x53, 0x51, 0x52, 0x54
        /*001b*/ 	.byte	0x00
.L_1:


//--------------------- .nv.shared.l2norm_fwd_kernel --------------------------
	.section	.nv.shared.l2norm_fwd_kernel,"aw",@nobits
	.align	16
